	.target	sm_90a

	.elftype	@"ET_EXEC"


//--------------------- .note.nv.tkinfo           --------------------------
	.section	.note.nv.tkinfo,"",@"SHT_NOTE"
	.sectionflags	@"SHF_NOTE_NV_TKINFO"
	.tkinfo
        /*0018*/ 	.word	0x00000002
        /*0030*/ 	.string	""
        /*0030*/ 	.string	"ptxas"
        /*0030*/ 	.string	"Cuda compilation tools, release 13.0, V13.0.88"
        /*0030*/ 	.string	"Build cuda_13.0.r13.0/compiler.36424714_0"
        /*0030*/ 	.string	"-arch sm_90a -m 64 "



//--------------------- .note.nv.cuinfo           --------------------------
	.section	.note.nv.cuinfo,"",@"SHT_NOTE"
	.sectionflags	@"SHF_NOTE_NV_CUINFO"
        /*0018*/ 	.short	0x0002
        /*001a*/ 	.short	0x005a
        /*001c*/ 	.short	0x0082
	.zero		2


//--------------------- .nv.info                  --------------------------
	.section	.nv.info,"",@"SHT_CUDA_INFO"
	.align	4


	//----- nvinfo : EIATTR_REGCOUNT
	.align		4
        /*0000*/ 	.byte	0x04, 0x2f
        /*0002*/ 	.short	(.L_12 - .L_11)
	.align		4
.L_11:
        /*0004*/ 	.word	index@(_ZN7cutlass13device_kernelINS_4conv6kernel13ConvUniversalINS1_16ConvProblemShapeILNS1_8OperatorE1ELi2EEENS1_10collective14CollectiveConvINS1_46MainloopSm90TmaGmmaWarpSpecializedImplicitGemmILS5_1ELi14ELi2EN4cute5tupleIJNSA_1CILi2EEENSC_ILi1EEESE_EEENS1_36KernelImplicitTmaWarpSpecializedSm90ELi1EEENSB_IJNSC_ILi64EEESI_NSB_IJSI_EEEEEENS_6half_tESL_NSA_8TiledMMAINSA_8MMA_AtomIJNSA_4SM904GMMA25MMA_64x64x16_F32F16F16_SSILNSP_5MajorE0ELSR_1ELNSP_7ScaleInE1ELSS_1EEEEEENSA_6LayoutINSB_IJSE_SE_SE_EEENSB_IJNSC_ILi0EEESX_SX_EEEEENSB_IJNSA_10UnderscoreES10_S10_EEEEENS7_6detail26Sm90ImplicitGemmTileTraitsINSA_20SM90_TMA_LOAD_IM2COLENSA_14ComposedLayoutINSA_7SwizzleILi3ELi4ELi3EEENSA_18smem_ptr_flag_bitsILi16EEENSV_INSB_IJNSB_IJNSC_ILi8EEES1B_EEENSB_IJSI_SE_EEENSB_IJSE_NSC_ILi14EEEEEEEEENSB_IJNSB_IJSI_NSC_ILi512EEEEEENSB_IJSE_SX_EEENSB_IJSX_NSC_ILi4096EEEEEEEEEEEEEvEENS14_INSA_23SM90_TMA_LOAD_MULTICASTENS16_IS18_S1A_NSV_INSB_IJS1D_S1C_S1F_EEENSB_IJS1J_S1I_S1L_EEEEEEEvEEEENS_8epilogue10collective6detail29Sm90TmaWarpSpecializedAdapterINS1Y_15DefaultEpilogueISL_NSB_IJNSB_IJlllEEESE_SX_EEES23_NS1X_6thread17LinearCombinationISL_Li1EffLNS24_9ScaleType4KindE0ELNS_15FloatRoundStyleE2ESL_EENS_4gemm15EpilogueDefaultEEEEEvvEEEEvNT_6ParamsE)
        /*0008*/ 	.word	0x0000003a


	//----- nvinfo : EIATTR_FRAME_SIZE
	.align		4
.L_12:
        /*000c*/ 	.byte	0x04, 0x11
        /*000e*/ 	.short	(.L_14 - .L_13)
	.align		4
.L_13:
        /*0010*/ 	.word	index@(_ZN7cutlass13device_kernelINS_4conv6kernel13ConvUniversalINS1_16ConvProblemShapeILNS1_8OperatorE1ELi2EEENS1_10collective14CollectiveConvINS1_46MainloopSm90TmaGmmaWarpSpecializedImplicitGemmILS5_1ELi14ELi2EN4cute5tupleIJNSA_1CILi2EEENSC_ILi1EEESE_EEENS1_36KernelImplicitTmaWarpSpecializedSm90ELi1EEENSB_IJNSC_ILi64EEESI_NSB_IJSI_EEEEEENS_6half_tESL_NSA_8TiledMMAINSA_8MMA_AtomIJNSA_4SM904GMMA25MMA_64x64x16_F32F16F16_SSILNSP_5MajorE0ELSR_1ELNSP_7ScaleInE1ELSS_1EEEEEENSA_6LayoutINSB_IJSE_SE_SE_EEENSB_IJNSC_ILi0EEESX_SX_EEEEENSB_IJNSA_10UnderscoreES10_S10_EEEEENS7_6detail26Sm90ImplicitGemmTileTraitsINSA_20SM90_TMA_LOAD_IM2COLENSA_14ComposedLayoutINSA_7SwizzleILi3ELi4ELi3EEENSA_18smem_ptr_flag_bitsILi16EEENSV_INSB_IJNSB_IJNSC_ILi8EEES1B_EEENSB_IJSI_SE_EEENSB_IJSE_NSC_ILi14EEEEEEEEENSB_IJNSB_IJSI_NSC_ILi512EEEEEENSB_IJSE_SX_EEENSB_IJSX_NSC_ILi4096EEEEEEEEEEEEEvEENS14_INSA_23SM90_TMA_LOAD_MULTICASTENS16_IS18_S1A_NSV_INSB_IJS1D_S1C_S1F_EEENSB_IJS1J_S1I_S1L_EEEEEEEvEEEENS_8epilogue10collective6detail29Sm90TmaWarpSpecializedAdapterINS1Y_15DefaultEpilogueISL_NSB_IJNSB_IJlllEEESE_SX_EEES23_NS1X_6thread17LinearCombinationISL_Li1EffLNS24_9ScaleType4KindE0ELNS_15FloatRoundStyleE2ESL_EENS_4gemm15EpilogueDefaultEEEEEvvEEEEvNT_6ParamsE)
        /*0014*/ 	.word	0x00000000


	//----- nvinfo : EIATTR_MIN_STACK_SIZE
	.align		4
.L_14:
        /*0018*/ 	.byte	0x04, 0x12
        /*001a*/ 	.short	(.L_16 - .L_15)
	.align		4
.L_15:
        /*001c*/ 	.word	index@(_ZN7cutlass13device_kernelINS_4conv6kernel13ConvUniversalINS1_16ConvProblemShapeILNS1_8OperatorE1ELi2EEENS1_10collective14CollectiveConvINS1_46MainloopSm90TmaGmmaWarpSpecializedImplicitGemmILS5_1ELi14ELi2EN4cute5tupleIJNSA_1CILi2EEENSC_ILi1EEESE_EEENS1_36KernelImplicitTmaWarpSpecializedSm90ELi1EEENSB_IJNSC_ILi64EEESI_NSB_IJSI_EEEEEENS_6half_tESL_NSA_8TiledMMAINSA_8MMA_AtomIJNSA_4SM904GMMA25MMA_64x64x16_F32F16F16_SSILNSP_5MajorE0ELSR_1ELNSP_7ScaleInE1ELSS_1EEEEEENSA_6LayoutINSB_IJSE_SE_SE_EEENSB_IJNSC_ILi0EEESX_SX_EEEEENSB_IJNSA_10UnderscoreES10_S10_EEEEENS7_6detail26Sm90ImplicitGemmTileTraitsINSA_20SM90_TMA_LOAD_IM2COLENSA_14ComposedLayoutINSA_7SwizzleILi3ELi4ELi3EEENSA_18smem_ptr_flag_bitsILi16EEENSV_INSB_IJNSB_IJNSC_ILi8EEES1B_EEENSB_IJSI_SE_EEENSB_IJSE_NSC_ILi14EEEEEEEEENSB_IJNSB_IJSI_NSC_ILi512EEEEEENSB_IJSE_SX_EEENSB_IJSX_NSC_ILi4096EEEEEEEEEEEEEvEENS14_INSA_23SM90_TMA_LOAD_MULTICASTENS16_IS18_S1A_NSV_INSB_IJS1D_S1C_S1F_EEENSB_IJS1J_S1I_S1L_EEEEEEEvEEEENS_8epilogue10collective6detail29Sm90TmaWarpSpecializedAdapterINS1Y_15DefaultEpilogueISL_NSB_IJNSB_IJlllEEESE_SX_EEES23_NS1X_6thread17LinearCombinationISL_Li1EffLNS24_9ScaleType4KindE0ELNS_15FloatRoundStyleE2ESL_EENS_4gemm15EpilogueDefaultEEEEEvvEEEEvNT_6ParamsE)
        /*0020*/ 	.word	0x00000000
.L_16:


//--------------------- .nv.compat                --------------------------
	.section	.nv.compat,"",@"SHT_CUDA_COMPAT_INFO"
	.align	4
        /*0000*/ 	.byte	0x02, 0x09, 0x01, 0x00, 0x02, 0x02, 0x04, 0x00, 0x02, 0x05, 0x05, 0x00, 0x03, 0x07, 0x01, 0x01
        /*0010*/ 	.byte	0x02, 0x03, 0x01, 0x00, 0x02, 0x06, 0x01, 0x00, 0x04, 0x0b, 0x08, 0x00, 0x00, 0x00, 0x00, 0x00
        /*0020*/ 	.byte	0x00, 0x00, 0x00, 0x00


//--------------------- .nv.info._ZN7cutlass13device_kernelINS_4conv6kernel13ConvUniversalINS1_16ConvProblemShapeILNS1_8OperatorE1ELi2EEENS1_10collective14CollectiveConvINS1_46MainloopSm90TmaGmmaWarpSpecializedImplicitGemmILS5_1ELi14ELi2EN4cute5tupleIJNSA_1CILi2EEENSC_ILi1EEESE_EEENS1_36KernelImplicitTmaWarpSpecializedSm90ELi1EEENSB_IJNSC_ILi64EEESI_NSB_IJSI_EEEEEENS_6half_tESL_NSA_8TiledMMAINSA_8MMA_AtomIJNSA_4SM904GMMA25MMA_64x64x16_F32F16F16_SSILNSP_5MajorE0ELSR_1ELNSP_7ScaleInE1ELSS_1EEEEEENSA_6LayoutINSB_IJSE_SE_SE_EEENSB_IJNSC_ILi0EEESX_SX_EEEEENSB_IJNSA_10UnderscoreES10_S10_EEEEENS7_6detail26Sm90ImplicitGemmTileTraitsINSA_20SM90_TMA_LOAD_IM2COLENSA_14ComposedLayoutINSA_7SwizzleILi3ELi4ELi3EEENSA_18smem_ptr_flag_bitsILi16EEENSV_INSB_IJNSB_IJNSC_ILi8EEES1B_EEENSB_IJSI_SE_EEENSB_IJSE_NSC_ILi14EEEEEEEEENSB_IJNSB_IJSI_NSC_ILi512EEEEEENSB_IJSE_SX_EEENSB_IJSX_NSC_ILi4096EEEEEEEEEEEEEvEENS14_INSA_23SM90_TMA_LOAD_MULTICASTENS16_IS18_S1A_NSV_INSB_IJS1D_S1C_S1F_EEENSB_IJS1J_S1I_S1L_EEEEEEEvEEEENS_8epilogue10collective6detail29Sm90TmaWarpSpecializedAdapterINS1Y_15DefaultEpilogueISL_NSB_IJNSB_IJlllEEESE_SX_EEES23_NS1X_6thread17LinearCombinationISL_Li1EffLNS24_9ScaleType4KindE0ELNS_15FloatRoundStyleE2ESL_EENS_4gemm15EpilogueDefaultEEEEEvvEEEEvNT_6ParamsE --------------------------
	.section	.nv.info._ZN7cutlass13device_kernelINS_4conv6kernel13ConvUniversalINS1_16ConvProblemShapeILNS1_8OperatorE1ELi2EEENS1_10collective14CollectiveConvINS1_46MainloopSm90TmaGmmaWarpSpecializedImplicitGemmILS5_1ELi14ELi2EN4cute5tupleIJNSA_1CILi2EEENSC_ILi1EEESE_EEENS1_36KernelImplicitTmaWarpSpecializedSm90ELi1EEENSB_IJNSC_ILi64EEESI_NSB_IJSI_EEEEEENS_6half_tESL_NSA_8TiledMMAINSA_8MMA_AtomIJNSA_4SM904GMMA25MMA_64x64x16_F32F16F16_SSILNSP_5MajorE0ELSR_1ELNSP_7ScaleInE1ELSS_1EEEEEENSA_6LayoutINSB_IJSE_SE_SE_EEENSB_IJNSC_ILi0EEESX_SX_EEEEENSB_IJNSA_10UnderscoreES10_S10_EEEEENS7_6detail26Sm90ImplicitGemmTileTraitsINSA_20SM90_TMA_LOAD_IM2COLENSA_14ComposedLayoutINSA_7SwizzleILi3ELi4ELi3EEENSA_18smem_ptr_flag_bitsILi16EEENSV_INSB_IJNSB_IJNSC_ILi8EEES1B_EEENSB_IJSI_SE_EEENSB_IJSE_NSC_ILi14EEEEEEEEENSB_IJNSB_IJSI_NSC_ILi512EEEEEENSB_IJSE_SX_EEENSB_IJSX_NSC_ILi4096EEEEEEEEEEEEEvEENS14_INSA_23SM90_TMA_LOAD_MULTICASTENS16_IS18_S1A_NSV_INSB_IJS1D_S1C_S1F_EEENSB_IJS1J_S1I_S1L_EEEEEEEvEEEENS_8epilogue10collective6detail29Sm90TmaWarpSpecializedAdapterINS1Y_15DefaultEpilogueISL_NSB_IJNSB_IJlllEEESE_SX_EEES23_NS1X_6thread17LinearCombinationISL_Li1EffLNS24_9ScaleType4KindE0ELNS_15FloatRoundStyleE2ESL_EENS_4gemm15EpilogueDefaultEEEEEvvEEEEvNT_6ParamsE,"",@"SHT_CUDA_INFO"
	.sectionflags	@""
	.align	4


	//----- nvinfo : EIATTR_CUDA_API_VERSION
	.align		4
        /*0000*/ 	.byte	0x04, 0x37
        /*0002*/ 	.short	(.L_18 - .L_17)
.L_17:
        /*0004*/ 	.word	0x00000082


	//----- nvinfo : EIATTR_KPARAM_INFO
	.align		4
.L_18:
        /*0008*/ 	.byte	0x04, 0x17
        /*000a*/ 	.short	(.L_20 - .L_19)
.L_19:
        /*000c*/ 	.word	0x00000000
        /*0010*/ 	.short	0x0000
        /*0012*/ 	.short	0x0070
        /*0014*/ 	.byte	0x00, 0xf0, 0x01, 0x0e


	//----- nvinfo : EIATTR_SPARSE_MMA_MASK
	.align		4
.L_20:
        /*0018*/ 	.byte	0x03, 0x50
        /*001a*/ 	.short	0x0000


	//----- nvinfo : EIATTR_MAXREG_COUNT
	.align		4
        /*001c*/ 	.byte	0x03, 0x1b
        /*001e*/ 	.short	0x00ff


	//----- nvinfo : EIATTR_NUM_BARRIERS
	.align		4
        /*0020*/ 	.byte	0x02, 0x4c
        /*0022*/ 	.byte	0x01
	.zero		1


	//----- nvinfo : EIATTR_MERCURY_ISA_VERSION
	.align		4
        /*0024*/ 	.byte	0x03, 0x5f
        /*0026*/ 	.short	0x0101


	//----- nvinfo : EIATTR_COOP_GROUP_MASK_REGIDS
	.align		4
        /*0028*/ 	.byte	0x04, 0x29
        /*002a*/ 	.short	(.L_22 - .L_21)


	//   ....[0]....
.L_21:
        /*002c*/ 	.word	0xffffffff


	//   ....[1]....
        /*0030*/ 	.word	0xffffffff


	//   ....[2]....
        /*0034*/ 	.word	0xffffffff


	//   ....[3]....
        /*0038*/ 	.word	0xffffffff


	//----- nvinfo : EIATTR_COOP_GROUP_INSTR_OFFSETS
	.align		4
.L_22:
        /*003c*/ 	.byte	0x04, 0x28
        /*003e*/ 	.short	(.L_24 - .L_23)


	//   ....[0]....
.L_23:
        /*0040*/ 	.word	0x00000070


	//   ....[1]....
        /*0044*/ 	.word	0x00000080


	//   ....[2]....
        /*0048*/ 	.word	0x00000140


	//   ....[3]....
        /*004c*/ 	.word	0x00000810


	//----- nvinfo : EIATTR_MBARRIER_INSTR_OFFSETS
	.align		4
.L_24:
        /*0050*/ 	.byte	0x04, 0x39
        /*0052*/ 	.short	(.L_26 - .L_25)


	//   ....[0]....
.L_25:
        /*0054*/ 	.word	0x00000310
        /*0058*/ 	.word	0x000000ff
        /*005c*/ 	.word	0x00038000
        /*0060*/ 	.short	0x0100
        /*0062*/ 	.byte	0x08
	.zero		1


	//   ....[1]....
        /*0064*/ 	.word	0x00000320
        /*0068*/ 	.word	0x000000ff
        /*006c*/ 	.word	0x00038070
        /*0070*/ 	.short	0x0100
        /*0072*/ 	.byte	0x08
	.zero		1


	//   ....[2]....
        /*0074*/ 	.word	0x00000330
        /*0078*/ 	.word	0x000000ff
        /*007c*/ 	.word	0x00038008
        /*0080*/ 	.short	0x0100
        /*0082*/ 	.byte	0x08
	.zero		1


	//   ....[3]....
        /*0084*/ 	.word	0x00000340
        /*0088*/ 	.word	0x000000ff
        /*008c*/ 	.word	0x00038078
        /*0090*/ 	.short	0x0100
        /*0092*/ 	.byte	0x08
	.zero		1


	//   ....[4]....
        /*0094*/ 	.word	0x00000350
        /*0098*/ 	.word	0x000000ff
        /*009c*/ 	.word	0x00038010
        /*00a0*/ 	.short	0x0100
        /*00a2*/ 	.byte	0x08
	.zero		1


	//   ....[5]....
        /*00a4*/ 	.word	0x00000360
        /*00a8*/ 	.word	0x000000ff
        /*00ac*/ 	.word	0x00038080
        /*00b0*/ 	.short	0x0100
        /*00b2*/ 	.byte	0x08
	.zero		1


	//   ....[6]....
        /*00b4*/ 	.word	0x00000370
        /*00b8*/ 	.word	0x000000ff
        /*00bc*/ 	.word	0x00038018
        /*00c0*/ 	.short	0x0100
        /*00c2*/ 	.byte	0x08
	.zero		1


	//   ....[7]....
        /*00c4*/ 	.word	0x00000380
        /*00c8*/ 	.word	0x000000ff
        /*00cc*/ 	.word	0x00038088
        /*00d0*/ 	.short	0x0100
        /*00d2*/ 	.byte	0x08
	.zero		1


	//   ....[8]....
        /*00d4*/ 	.word	0x00000390
        /*00d8*/ 	.word	0x000000ff
        /*00dc*/ 	.word	0x00038020
        /*00e0*/ 	.short	0x0100
        /*00e2*/ 	.byte	0x08
	.zero		1


	//   ....[9]....
        /*00e4*/ 	.word	0x000003a0
        /*00e8*/ 	.word	0x000000ff
        /*00ec*/ 	.word	0x00038090
        /*00f0*/ 	.short	0x0100
        /*00f2*/ 	.byte	0x08
	.zero		1


	//   ....[10]....
        /*00f4*/ 	.word	0x000003b0
        /*00f8*/ 	.word	0x000000ff
        /*00fc*/ 	.word	0x00038028
        /*0100*/ 	.short	0x0100
        /*0102*/ 	.byte	0x08
	.zero		1


	//   ....[11]....
        /*0104*/ 	.word	0x000003c0
        /*0108*/ 	.word	0x000000ff
        /*010c*/ 	.word	0x00038098
        /*0110*/ 	.short	0x0100
        /*0112*/ 	.byte	0x08
	.zero		1


	//   ....[12]....
        /*0114*/ 	.word	0x000003d0
        /*0118*/ 	.word	0x000000ff
        /*011c*/ 	.word	0x00038030
        /*0120*/ 	.short	0x0100
        /*0122*/ 	.byte	0x08
	.zero		1


	//   ....[13]....
        /*0124*/ 	.word	0x000003e0
        /*0128*/ 	.word	0x000000ff
        /*012c*/ 	.word	0x000380a0
        /*0130*/ 	.short	0x0100
        /*0132*/ 	.byte	0x08
	.zero		1


	//   ....[14]....
        /*0134*/ 	.word	0x000003f0
        /*0138*/ 	.word	0x000000ff
        /*013c*/ 	.word	0x00038038
        /*0140*/ 	.short	0x0100
        /*0142*/ 	.byte	0x08
	.zero		1


	//   ....[15]....
        /*0144*/ 	.word	0x00000400
        /*0148*/ 	.word	0x000000ff
        /*014c*/ 	.word	0x000380a8
        /*0150*/ 	.short	0x0100
        /*0152*/ 	.byte	0x08
	.zero		1


	//   ....[16]....
        /*0154*/ 	.word	0x00000410
        /*0158*/ 	.word	0x000000ff
        /*015c*/ 	.word	0x00038040
        /*0160*/ 	.short	0x0100
        /*0162*/ 	.byte	0x08
	.zero		1


	//   ....[17]....
        /*0164*/ 	.word	0x00000420
        /*0168*/ 	.word	0x000000ff
        /*016c*/ 	.word	0x000380b0
        /*0170*/ 	.short	0x0100
        /*0172*/ 	.byte	0x08
	.zero		1


	//   ....[18]....
        /*0174*/ 	.word	0x00000430
        /*0178*/ 	.word	0x000000ff
        /*017c*/ 	.word	0x00038048
        /*0180*/ 	.short	0x0100
        /*0182*/ 	.byte	0x08
	.zero		1


	//   ....[19]....
        /*0184*/ 	.word	0x00000440
        /*0188*/ 	.word	0x000000ff
        /*018c*/ 	.word	0x000380b8
        /*0190*/ 	.short	0x0100
        /*0192*/ 	.byte	0x08
	.zero		1


	//   ....[20]....
        /*0194*/ 	.word	0x00000450
        /*0198*/ 	.word	0x000000ff
        /*019c*/ 	.word	0x00038050
        /*01a0*/ 	.short	0x0100
        /*01a2*/ 	.byte	0x08
	.zero		1


	//   ....[21]....
        /*01a4*/ 	.word	0x00000460
        /*01a8*/ 	.word	0x000000ff
        /*01ac*/ 	.word	0x000380c0
        /*01b0*/ 	.short	0x0100
        /*01b2*/ 	.byte	0x08
	.zero		1


	//   ....[22]....
        /*01b4*/ 	.word	0x00000470
        /*01b8*/ 	.word	0x000000ff
        /*01bc*/ 	.word	0x00038058
        /*01c0*/ 	.short	0x0100
        /*01c2*/ 	.byte	0x08
	.zero		1


	//   ....[23]....
        /*01c4*/ 	.word	0x00000480
        /*01c8*/ 	.word	0x000000ff
        /*01cc*/ 	.word	0x000380c8
        /*01d0*/ 	.short	0x0100
        /*01d2*/ 	.byte	0x08
	.zero		1


	//   ....[24]....
        /*01d4*/ 	.word	0x00000490
        /*01d8*/ 	.word	0x000000ff
        /*01dc*/ 	.word	0x00038060
        /*01e0*/ 	.short	0x0100
        /*01e2*/ 	.byte	0x08
	.zero		1


	//   ....[25]....
        /*01e4*/ 	.word	0x000004a0
        /*01e8*/ 	.word	0x000000ff
        /*01ec*/ 	.word	0x000380d0
        /*01f0*/ 	.short	0x0100
        /*01f2*/ 	.byte	0x08
	.zero		1


	//   ....[26]....
        /*01f4*/ 	.word	0x000004b0
        /*01f8*/ 	.word	0x000000ff
        /*01fc*/ 	.word	0x00038068
        /*0200*/ 	.short	0x0100
        /*0202*/ 	.byte	0x08
	.zero		1


	//   ....[27]....
        /*0204*/ 	.word	0x000004c0
        /*0208*/ 	.word	0x000000ff
        /*020c*/ 	.word	0x000380d8
        /*0210*/ 	.short	0x0100
        /*0212*/ 	.byte	0x08
	.zero		1


	//   ....[28]....
        /*0214*/ 	.word	0x00000d60
        /*0218*/ 	.word	0x00000007
        /*021c*/ 	.word	0x00038000
        /*0220*/ 	.short	0x010a
        /*0222*/ 	.byte	0x3f
	.zero		1


	//   ....[29]....
        /*0224*/ 	.word	0x000010e0
        /*0228*/ 	.word	0x0000000a
        /*022c*/ 	.word	0x00038000
        /*0230*/ 	.short	0x010a
        /*0232*/ 	.byte	0x3f
	.zero		1


	//   ....[30]....
        /*0234*/ 	.word	0x00001300
        /*0238*/ 	.word	0x0000000a
        /*023c*/ 	.word	0x00000000
        /*0240*/ 	.short	0x0101
        /*0242*/ 	.byte	0x3f
	.zero		1


	//   ....[31]....
        /*0244*/ 	.word	0x00001550
        /*0248*/ 	.word	0x00000006
        /*024c*/ 	.word	0x00000000
        /*0250*/ 	.short	0x0101
        /*0252*/ 	.byte	0x3f
	.zero		1


	//   ....[32]....
        /*0254*/ 	.word	0x00003d50
        /*0258*/ 	.word	0x0000000f
        /*025c*/ 	.word	0x00038070
        /*0260*/ 	.short	0x010a
        /*0262*/ 	.byte	0x3f
	.zero		1


	//   ....[33]....
        /*0264*/ 	.word	0x00004470
        /*0268*/ 	.word	0x00000002
        /*026c*/ 	.word	0x00000000
        /*0270*/ 	.short	0x010a
        /*0272*/ 	.byte	0x3f
	.zero		1


	//   ....[34]....
        /*0274*/ 	.word	0x00004520
        /*0278*/ 	.word	0x00000002
        /*027c*/ 	.word	0x00000000
        /*0280*/ 	.short	0x010a
        /*0282*/ 	.byte	0x3f
	.zero		1


	//   ....[35]....
        /*0284*/ 	.word	0x000045d0
        /*0288*/ 	.word	0x00000002
        /*028c*/ 	.word	0x00000000
        /*0290*/ 	.short	0x010a
        /*0292*/ 	.byte	0x3f
	.zero		1


	//   ....[36]....
        /*0294*/ 	.word	0x00004680
        /*0298*/ 	.word	0x00000002
        /*029c*/ 	.word	0x00000000
        /*02a0*/ 	.short	0x010a
        /*02a2*/ 	.byte	0x3f
	.zero		1


	//   ....[37]....
        /*02a4*/ 	.word	0x00004730
        /*02a8*/ 	.word	0x00000002
        /*02ac*/ 	.word	0x00000000
        /*02b0*/ 	.short	0x010a
        /*02b2*/ 	.byte	0x3f
	.zero		1


	//   ....[38]....
        /*02b4*/ 	.word	0x000047e0
        /*02b8*/ 	.word	0x00000002
        /*02bc*/ 	.word	0x00000000
        /*02c0*/ 	.short	0x010a
        /*02c2*/ 	.byte	0x3f
	.zero		1


	//   ....[39]....
        /*02c4*/ 	.word	0x00004890
        /*02c8*/ 	.word	0x00000002
        /*02cc*/ 	.word	0x00000000
        /*02d0*/ 	.short	0x010a
        /*02d2*/ 	.byte	0x3f
	.zero		1


	//   ....[40]....
        /*02d4*/ 	.word	0x00004940
        /*02d8*/ 	.word	0x00000002
        /*02dc*/ 	.word	0x00000000
        /*02e0*/ 	.short	0x010a
        /*02e2*/ 	.byte	0x3f
	.zero		1


	//   ....[41]....
        /*02e4*/ 	.word	0x000049f0
        /*02e8*/ 	.word	0x00000002
        /*02ec*/ 	.word	0x00000000
        /*02f0*/ 	.short	0x010a
        /*02f2*/ 	.byte	0x3f
	.zero		1


	//   ....[42]....
        /*02f4*/ 	.word	0x00004aa0
        /*02f8*/ 	.word	0x00000002
        /*02fc*/ 	.word	0x00000000
        /*0300*/ 	.short	0x010a
        /*0302*/ 	.byte	0x3f
	.zero		1


	//   ....[43]....
        /*0304*/ 	.word	0x00004b50
        /*0308*/ 	.word	0x00000002
        /*030c*/ 	.word	0x00000000
        /*0310*/ 	.short	0x010a
        /*0312*/ 	.byte	0x3f
	.zero		1


	//   ....[44]....
        /*0314*/ 	.word	0x00004c00
        /*0318*/ 	.word	0x00000002
        /*031c*/ 	.word	0x00000000
        /*0320*/ 	.short	0x010a
        /*0322*/ 	.byte	0x3f
	.zero		1


	//   ....[45]....
        /*0324*/ 	.word	0x00004cb0
        /*0328*/ 	.word	0x00000002
        /*032c*/ 	.word	0x00000000
        /*0330*/ 	.short	0x010a
        /*0332*/ 	.byte	0x3f
	.zero		1


	//   ....[46]....
        /*0334*/ 	.word	0x00004d60
        /*0338*/ 	.word	0x0000000b
        /*033c*/ 	.word	0x00000000
        /*0340*/ 	.short	0x010a
        /*0342*/ 	.byte	0x3f
	.zero		1


	//----- nvinfo : EIATTR_NUM_MBARRIERS
	.align		4
.L_26:
        /*0344*/ 	.byte	0x03, 0x38
        /*0346*/ 	.short	0x001c


	//----- nvinfo : EIATTR_EXIT_INSTR_OFFSETS
	.align		4
        /*0348*/ 	.byte	0x04, 0x1c
        /*034a*/ 	.short	(.L_28 - .L_27)


	//   ....[0]....
.L_27:
        /*034c*/ 	.word	0x00000b90


	//   ....[1]....
        /*0350*/ 	.word	0x000016b0


	//   ....[2]....
        /*0354*/ 	.word	0x00003090


	//   ....[3]....
        /*0358*/ 	.word	0x000030c0


	//   ....[4]....
        /*035c*/ 	.word	0x00003b10


	//   ....[5]....
        /*0360*/ 	.word	0x00003b40


	//   ....[6]....
        /*0364*/ 	.word	0x00003b60


	//   ....[7]....
        /*0368*/ 	.word	0x00004380


	//   ....[8]....
        /*036c*/ 	.word	0x00004d90


	//----- nvinfo : EIATTR_MAX_THREADS
	.align		4
.L_28:
        /*0370*/ 	.byte	0x04, 0x05
        /*0372*/ 	.short	(.L_30 - .L_29)
.L_29:
        /*0374*/ 	.word	0x00000100
        /*0378*/ 	.word	0x00000001
        /*037c*/ 	.word	0x00000001


	//----- nvinfo : EIATTR_CRS_STACK_SIZE
	.align		4
.L_30:
        /*0380*/ 	.byte	0x04, 0x1e
        /*0382*/ 	.short	(.L_32 - .L_31)
.L_31:
        /*0384*/ 	.word	0x00000000


	//----- nvinfo : EIATTR_CBANK_PARAM_SIZE
	.align		4
.L_32:
        /*0388*/ 	.byte	0x03, 0x19
        /*038a*/ 	.short	0x03f0


	//----- nvinfo : EIATTR_PARAM_CBANK
	.align		4
        /*038c*/ 	.byte	0x04, 0x0a
        /*038e*/ 	.short	(.L_34 - .L_33)
	.align		4
.L_33:
        /*0390*/ 	.word	index@(.nv.constant0._ZN7cutlass13device_kernelINS_4conv6kernel13ConvUniversalINS1_16ConvProblemShapeILNS1_8OperatorE1ELi2EEENS1_10collective14CollectiveConvINS1_46MainloopSm90TmaGmmaWarpSpecializedImplicitGemmILS5_1ELi14ELi2EN4cute5tupleIJNSA_1CILi2EEENSC_ILi1EEESE_EEENS1_36KernelImplicitTmaWarpSpecializedSm90ELi1EEENSB_IJNSC_ILi64EEESI_NSB_IJSI_EEEEEENS_6half_tESL_NSA_8TiledMMAINSA_8MMA_AtomIJNSA_4SM904GMMA25MMA_64x64x16_F32F16F16_SSILNSP_5MajorE0ELSR_1ELNSP_7ScaleInE1ELSS_1EEEEEENSA_6LayoutINSB_IJSE_SE_SE_EEENSB_IJNSC_ILi0EEESX_SX_EEEEENSB_IJNSA_10UnderscoreES10_S10_EEEEENS7_6detail26Sm90ImplicitGemmTileTraitsINSA_20SM90_TMA_LOAD_IM2COLENSA_14ComposedLayoutINSA_7SwizzleILi3ELi4ELi3EEENSA_18smem_ptr_flag_bitsILi16EEENSV_INSB_IJNSB_IJNSC_ILi8EEES1B_EEENSB_IJSI_SE_EEENSB_IJSE_NSC_ILi14EEEEEEEEENSB_IJNSB_IJSI_NSC_ILi512EEEEEENSB_IJSE_SX_EEENSB_IJSX_NSC_ILi4096EEEEEEEEEEEEEvEENS14_INSA_23SM90_TMA_LOAD_MULTICASTENS16_IS18_S1A_NSV_INSB_IJS1D_S1C_S1F_EEENSB_IJS1J_S1I_S1L_EEEEEEEvEEEENS_8epilogue10collective6detail29Sm90TmaWarpSpecializedAdapterINS1Y_15DefaultEpilogueISL_NSB_IJNSB_IJlllEEESE_SX_EEES23_NS1X_6thread17LinearCombinationISL_Li1EffLNS24_9ScaleType4KindE0ELNS_15FloatRoundStyleE2ESL_EENS_4gemm15EpilogueDefaultEEEEEvvEEEEvNT_6ParamsE)
        /*0394*/ 	.short	0x0210
        /*0396*/ 	.short	0x03f0


	//----- nvinfo : EIATTR_SW_WAR
	.align		4
.L_34:
        /*0398*/ 	.byte	0x04, 0x36
        /*039a*/ 	.short	(.L_36 - .L_35)
.L_35:
        /*039c*/ 	.word	0x00000008
.L_36:


//--------------------- .nv.callgraph             --------------------------
	.section	.nv.callgraph,"",@"SHT_CUDA_CALLGRAPH"
	.align	4
	.sectionentsize	8
	.align		4
        /*0000*/ 	.word	0x00000000
	.align		4
        /*0004*/ 	.word	0xffffffff
	.align		4
        /*0008*/ 	.word	0x00000000
	.align		4
        /*000c*/ 	.word	0xfffffffe
	.align		4
        /*0010*/ 	.word	0x00000000
	.align		4
        /*0014*/ 	.word	0xfffffffd
	.align		4
        /*0018*/ 	.word	0x00000000
	.align		4
        /*001c*/ 	.word	0xfffffffc


//--------------------- .nv.constant4             --------------------------
	.section	.nv.constant4,"a",@progbits
	.align	8
	.align		8
.nv.constant4:
        /*0000*/ 	.dword	_ZN39_INTERNAL_309fb1eb_4_k_cu_ea1a6e2e_28284cuda3std3__45__cpo5beginE
	.align		8
        /*0008*/ 	.dword	_ZN39_INTERNAL_309fb1eb_4_k_cu_ea1a6e2e_28284cuda3std3__45__cpo3endE
	.align		8
        /*0010*/ 	.dword	_ZN39_INTERNAL_309fb1eb_4_k_cu_ea1a6e2e_28284cuda3std3__45__cpo6cbeginE
	.align		8
        /*0018*/ 	.dword	_ZN39_INTERNAL_309fb1eb_4_k_cu_ea1a6e2e_28284cuda3std3__45__cpo4cendE
	.align		8
        /*0020*/ 	.dword	_ZN39_INTERNAL_309fb1eb_4_k_cu_ea1a6e2e_28284cuda3std3__441_GLOBAL__N__309fb1eb_4_k_cu_ea1a6e2e_28286ignoreE
	.align		8
        /*0028*/ 	.dword	_ZN39_INTERNAL_309fb1eb_4_k_cu_ea1a6e2e_28284cuda3std3__419piecewise_constructE
	.align		8
        /*0030*/ 	.dword	_ZN39_INTERNAL_309fb1eb_4_k_cu_ea1a6e2e_28284cuda3std3__48in_placeE
	.align		8
        /*0038*/ 	.dword	_ZN39_INTERNAL_309fb1eb_4_k_cu_ea1a6e2e_28284cuda3std6ranges3__45__cpo4swapE
	.align		8
        /*0040*/ 	.dword	_ZN39_INTERNAL_309fb1eb_4_k_cu_ea1a6e2e_28284cuda3std6ranges3__45__cpo9iter_moveE
	.align		8
        /*0048*/ 	.dword	_ZN39_INTERNAL_309fb1eb_4_k_cu_ea1a6e2e_28284cute7productE
	.align		8
        /*0050*/ 	.dword	_ZN39_INTERNAL_309fb1eb_4_k_cu_ea1a6e2e_28284cute1_E


//--------------------- .text._ZN7cutlass13device_kernelINS_4conv6kernel13ConvUniversalINS1_16ConvProblemShapeILNS1_8OperatorE1ELi2EEENS1_10collective14CollectiveConvINS1_46MainloopSm90TmaGmmaWarpSpecializedImplicitGemmILS5_1ELi14ELi2EN4cute5tupleIJNSA_1CILi2EEENSC_ILi1EEESE_EEENS1_36KernelImplicitTmaWarpSpecializedSm90ELi1EEENSB_IJNSC_ILi64EEESI_NSB_IJSI_EEEEEENS_6half_tESL_NSA_8TiledMMAINSA_8MMA_AtomIJNSA_4SM904GMMA25MMA_64x64x16_F32F16F16_SSILNSP_5MajorE0ELSR_1ELNSP_7ScaleInE1ELSS_1EEEEEENSA_6LayoutINSB_IJSE_SE_SE_EEENSB_IJNSC_ILi0EEESX_SX_EEEEENSB_IJNSA_10UnderscoreES10_S10_EEEEENS7_6detail26Sm90ImplicitGemmTileTraitsINSA_20SM90_TMA_LOAD_IM2COLENSA_14ComposedLayoutINSA_7SwizzleILi3ELi4ELi3EEENSA_18smem_ptr_flag_bitsILi16EEENSV_INSB_IJNSB_IJNSC_ILi8EEES1B_EEENSB_IJSI_SE_EEENSB_IJSE_NSC_ILi14EEEEEEEEENSB_IJNSB_IJSI_NSC_ILi512EEEEEENSB_IJSE_SX_EEENSB_IJSX_NSC_ILi4096EEEEEEEEEEEEEvEENS14_INSA_23SM90_TMA_LOAD_MULTICASTENS16_IS18_S1A_NSV_INSB_IJS1D_S1C_S1F_EEENSB_IJS1J_S1I_S1L_EEEEEEEvEEEENS_8epilogue10collective6detail29Sm90TmaWarpSpecializedAdapterINS1Y_15DefaultEpilogueISL_NSB_IJNSB_IJlllEEESE_SX_EEES23_NS1X_6thread17LinearCombinationISL_Li1EffLNS24_9ScaleType4KindE0ELNS_15FloatRoundStyleE2ESL_EENS_4gemm15EpilogueDefaultEEEEEvvEEEEvNT_6ParamsE --------------------------
	.section	.text._ZN7cutlass13device_kernelINS_4conv6kernel13ConvUniversalINS1_16ConvProblemShapeILNS1_8OperatorE1ELi2EEENS1_10collective14CollectiveConvINS1_46MainloopSm90TmaGmmaWarpSpecializedImplicitGemmILS5_1ELi14ELi2EN4cute5tupleIJNSA_1CILi2EEENSC_ILi1EEESE_EEENS1_36KernelImplicitTmaWarpSpecializedSm90ELi1EEENSB_IJNSC_ILi64EEESI_NSB_IJSI_EEEEEENS_6half_tESL_NSA_8TiledMMAINSA_8MMA_AtomIJNSA_4SM904GMMA25MMA_64x64x16_F32F16F16_SSILNSP_5MajorE0ELSR_1ELNSP_7ScaleInE1ELSS_1EEEEEENSA_6LayoutINSB_IJSE_SE_SE_EEENSB_IJNSC_ILi0EEESX_SX_EEEEENSB_IJNSA_10UnderscoreES10_S10_EEEEENS7_6detail26Sm90ImplicitGemmTileTraitsINSA_20SM90_TMA_LOAD_IM2COLENSA_14ComposedLayoutINSA_7SwizzleILi3ELi4ELi3EEENSA_18smem_ptr_flag_bitsILi16EEENSV_INSB_IJNSB_IJNSC_ILi8EEES1B_EEENSB_IJSI_SE_EEENSB_IJSE_NSC_ILi14EEEEEEEEENSB_IJNSB_IJSI_NSC_ILi512EEEEEENSB_IJSE_SX_EEENSB_IJSX_NSC_ILi4096EEEEEEEEEEEEEvEENS14_INSA_23SM90_TMA_LOAD_MULTICASTENS16_IS18_S1A_NSV_INSB_IJS1D_S1C_S1F_EEENSB_IJS1J_S1I_S1L_EEEEEEEvEEEENS_8epilogue10collective6detail29Sm90TmaWarpSpecializedAdapterINS1Y_15DefaultEpilogueISL_NSB_IJNSB_IJlllEEESE_SX_EEES23_NS1X_6thread17LinearCombinationISL_Li1EffLNS24_9ScaleType4KindE0ELNS_15FloatRoundStyleE2ESL_EENS_4gemm15EpilogueDefaultEEEEEvvEEEEvNT_6ParamsE,"ax",@progbits
	.align	128
.text._ZN7cutlass13device_kernelINS_4conv6kernel13ConvUniversalINS1_16ConvProblemShapeILNS1_8OperatorE1ELi2EEENS1_10collective14CollectiveConvINS1_46MainloopSm90TmaGmmaWarpSpecializedImplicitGemmILS5_1ELi14ELi2EN4cute5tupleIJNSA_1CILi2EEENSC_ILi1EEESE_EEENS1_36KernelImplicitTmaWarpSpecializedSm90ELi1EEENSB_IJNSC_ILi64EEESI_NSB_IJSI_EEEEEENS_6half_tESL_NSA_8TiledMMAINSA_8MMA_AtomIJNSA_4SM904GMMA25MMA_64x64x16_F32F16F16_SSILNSP_5MajorE0ELSR_1ELNSP_7ScaleInE1ELSS_1EEEEEENSA_6LayoutINSB_IJSE_SE_SE_EEENSB_IJNSC_ILi0EEESX_SX_EEEEENSB_IJNSA_10UnderscoreES10_S10_EEEEENS7_6detail26Sm90ImplicitGemmTileTraitsINSA_20SM90_TMA_LOAD_IM2COLENSA_14ComposedLayoutINSA_7SwizzleILi3ELi4ELi3EEENSA_18smem_ptr_flag_bitsILi16EEENSV_INSB_IJNSB_IJNSC_ILi8EEES1B_EEENSB_IJSI_SE_EEENSB_IJSE_NSC_ILi14EEEEEEEEENSB_IJNSB_IJSI_NSC_ILi512EEEEEENSB_IJSE_SX_EEENSB_IJSX_NSC_ILi4096EEEEEEEEEEEEEvEENS14_INSA_23SM90_TMA_LOAD_MULTICASTENS16_IS18_S1A_NSV_INSB_IJS1D_S1C_S1F_EEENSB_IJS1J_S1I_S1L_EEEEEEEvEEEENS_8epilogue10collective6detail29Sm90TmaWarpSpecializedAdapterINS1Y_15DefaultEpilogueISL_NSB_IJNSB_IJlllEEESE_SX_EEES23_NS1X_6thread17LinearCombinationISL_Li1EffLNS24_9ScaleType4KindE0ELNS_15FloatRoundStyleE2ESL_EENS_4gemm15EpilogueDefaultEEEEEvvEEEEvNT_6ParamsE:
        .type           _ZN7cutlass13device_kernelINS_4conv6kernel13ConvUniversalINS1_16ConvProblemShapeILNS1_8OperatorE1ELi2EEENS1_10collective14CollectiveConvINS1_46MainloopSm90TmaGmmaWarpSpecializedImplicitGemmILS5_1ELi14ELi2EN4cute5tupleIJNSA_1CILi2EEENSC_ILi1EEESE_EEENS1_36KernelImplicitTmaWarpSpecializedSm90ELi1EEENSB_IJNSC_ILi64EEESI_NSB_IJSI_EEEEEENS_6half_tESL_NSA_8TiledMMAINSA_8MMA_AtomIJNSA_4SM904GMMA25MMA_64x64x16_F32F16F16_SSILNSP_5MajorE0ELSR_1ELNSP_7ScaleInE1ELSS_1EEEEEENSA_6LayoutINSB_IJSE_SE_SE_EEENSB_IJNSC_ILi0EEESX_SX_EEEEENSB_IJNSA_10UnderscoreES10_S10_EEEEENS7_6detail26Sm90ImplicitGemmTileTraitsINSA_20SM90_TMA_LOAD_IM2COLENSA_14ComposedLayoutINSA_7SwizzleILi3ELi4ELi3EEENSA_18smem_ptr_flag_bitsILi16EEENSV_INSB_IJNSB_IJNSC_ILi8EEES1B_EEENSB_IJSI_SE_EEENSB_IJSE_NSC_ILi14EEEEEEEEENSB_IJNSB_IJSI_NSC_ILi512EEEEEENSB_IJSE_SX_EEENSB_IJSX_NSC_ILi4096EEEEEEEEEEEEEvEENS14_INSA_23SM90_TMA_LOAD_MULTICASTENS16_IS18_S1A_NSV_INSB_IJS1D_S1C_S1F_EEENSB_IJS1J_S1I_S1L_EEEEEEEvEEEENS_8epilogue10collective6detail29Sm90TmaWarpSpecializedAdapterINS1Y_15DefaultEpilogueISL_NSB_IJNSB_IJlllEEESE_SX_EEES23_NS1X_6thread17LinearCombinationISL_Li1EffLNS24_9ScaleType4KindE0ELNS_15FloatRoundStyleE2ESL_EENS_4gemm15EpilogueDefaultEEEEEvvEEEEvNT_6ParamsE,@function
        .size           _ZN7cutlass13device_kernelINS_4conv6kernel13ConvUniversalINS1_16ConvProblemShapeILNS1_8OperatorE1ELi2EEENS1_10collective14CollectiveConvINS1_46MainloopSm90TmaGmmaWarpSpecializedImplicitGemmILS5_1ELi14ELi2EN4cute5tupleIJNSA_1CILi2EEENSC_ILi1EEESE_EEENS1_36KernelImplicitTmaWarpSpecializedSm90ELi1EEENSB_IJNSC_ILi64EEESI_NSB_IJSI_EEEEEENS_6half_tESL_NSA_8TiledMMAINSA_8MMA_AtomIJNSA_4SM904GMMA25MMA_64x64x16_F32F16F16_SSILNSP_5MajorE0ELSR_1ELNSP_7ScaleInE1ELSS_1EEEEEENSA_6LayoutINSB_IJSE_SE_SE_EEENSB_IJNSC_ILi0EEESX_SX_EEEEENSB_IJNSA_10UnderscoreES10_S10_EEEEENS7_6detail26Sm90ImplicitGemmTileTraitsINSA_20SM90_TMA_LOAD_IM2COLENSA_14ComposedLayoutINSA_7SwizzleILi3ELi4ELi3EEENSA_18smem_ptr_flag_bitsILi16EEENSV_INSB_IJNSB_IJNSC_ILi8EEES1B_EEENSB_IJSI_SE_EEENSB_IJSE_NSC_ILi14EEEEEEEEENSB_IJNSB_IJSI_NSC_ILi512EEEEEENSB_IJSE_SX_EEENSB_IJSX_NSC_ILi4096EEEEEEEEEEEEEvEENS14_INSA_23SM90_TMA_LOAD_MULTICASTENS16_IS18_S1A_NSV_INSB_IJS1D_S1C_S1F_EEENSB_IJS1J_S1I_S1L_EEEEEEEvEEEENS_8epilogue10collective6detail29Sm90TmaWarpSpecializedAdapterINS1Y_15DefaultEpilogueISL_NSB_IJNSB_IJlllEEESE_SX_EEES23_NS1X_6thread17LinearCombinationISL_Li1EffLNS24_9ScaleType4KindE0ELNS_15FloatRoundStyleE2ESL_EENS_4gemm15EpilogueDefaultEEEEEvvEEEEvNT_6ParamsE,(.L_x_112 - _ZN7cutlass13device_kernelINS_4conv6kernel13ConvUniversalINS1_16ConvProblemShapeILNS1_8OperatorE1ELi2EEENS1_10collective14CollectiveConvINS1_46MainloopSm90TmaGmmaWarpSpecializedImplicitGemmILS5_1ELi14ELi2EN4cute5tupleIJNSA_1CILi2EEENSC_ILi1EEESE_EEENS1_36KernelImplicitTmaWarpSpecializedSm90ELi1EEENSB_IJNSC_ILi64EEESI_NSB_IJSI_EEEEEENS_6half_tESL_NSA_8TiledMMAINSA_8MMA_AtomIJNSA_4SM904GMMA25MMA_64x64x16_F32F16F16_SSILNSP_5MajorE0ELSR_1ELNSP_7ScaleInE1ELSS_1EEEEEENSA_6LayoutINSB_IJSE_SE_SE_EEENSB_IJNSC_ILi0EEESX_SX_EEEEENSB_IJNSA_10UnderscoreES10_S10_EEEEENS7_6detail26Sm90ImplicitGemmTileTraitsINSA_20SM90_TMA_LOAD_IM2COLENSA_14ComposedLayoutINSA_7SwizzleILi3ELi4ELi3EEENSA_18smem_ptr_flag_bitsILi16EEENSV_INSB_IJNSB_IJNSC_ILi8EEES1B_EEENSB_IJSI_SE_EEENSB_IJSE_NSC_ILi14EEEEEEEEENSB_IJNSB_IJSI_NSC_ILi512EEEEEENSB_IJSE_SX_EEENSB_IJSX_NSC_ILi4096EEEEEEEEEEEEEvEENS14_INSA_23SM90_TMA_LOAD_MULTICASTENS16_IS18_S1A_NSV_INSB_IJS1D_S1C_S1F_EEENSB_IJS1J_S1I_S1L_EEEEEEEvEEEENS_8epilogue10collective6detail29Sm90TmaWarpSpecializedAdapterINS1Y_15DefaultEpilogueISL_NSB_IJNSB_IJlllEEESE_SX_EEES23_NS1X_6thread17LinearCombinationISL_Li1EffLNS24_9ScaleType4KindE0ELNS_15FloatRoundStyleE2ESL_EENS_4gemm15EpilogueDefaultEEEEEvvEEEEvNT_6ParamsE)
        .other          _ZN7cutlass13device_kernelINS_4conv6kernel13ConvUniversalINS1_16ConvProblemShapeILNS1_8OperatorE1ELi2EEENS1_10collective14CollectiveConvINS1_46MainloopSm90TmaGmmaWarpSpecializedImplicitGemmILS5_1ELi14ELi2EN4cute5tupleIJNSA_1CILi2EEENSC_ILi1EEESE_EEENS1_36KernelImplicitTmaWarpSpecializedSm90ELi1EEENSB_IJNSC_ILi64EEESI_NSB_IJSI_EEEEEENS_6half_tESL_NSA_8TiledMMAINSA_8MMA_AtomIJNSA_4SM904GMMA25MMA_64x64x16_F32F16F16_SSILNSP_5MajorE0ELSR_1ELNSP_7ScaleInE1ELSS_1EEEEEENSA_6LayoutINSB_IJSE_SE_SE_EEENSB_IJNSC_ILi0EEESX_SX_EEEEENSB_IJNSA_10UnderscoreES10_S10_EEEEENS7_6detail26Sm90ImplicitGemmTileTraitsINSA_20SM90_TMA_LOAD_IM2COLENSA_14ComposedLayoutINSA_7SwizzleILi3ELi4ELi3EEENSA_18smem_ptr_flag_bitsILi16EEENSV_INSB_IJNSB_IJNSC_ILi8EEES1B_EEENSB_IJSI_SE_EEENSB_IJSE_NSC_ILi14EEEEEEEEENSB_IJNSB_IJSI_NSC_ILi512EEEEEENSB_IJSE_SX_EEENSB_IJSX_NSC_ILi4096EEEEEEEEEEEEEvEENS14_INSA_23SM90_TMA_LOAD_MULTICASTENS16_IS18_S1A_NSV_INSB_IJS1D_S1C_S1F_EEENSB_IJS1J_S1I_S1L_EEEEEEEvEEEENS_8epilogue10collective6detail29Sm90TmaWarpSpecializedAdapterINS1Y_15DefaultEpilogueISL_NSB_IJNSB_IJlllEEESE_SX_EEES23_NS1X_6thread17LinearCombinationISL_Li1EffLNS24_9ScaleType4KindE0ELNS_15FloatRoundStyleE2ESL_EENS_4gemm15EpilogueDefaultEEEEEvvEEEEvNT_6ParamsE,@"STO_CUDA_ENTRY STV_DEFAULT"
_ZN7cutlass13device_kernelINS_4conv6kernel13ConvUniversalINS1_16ConvProblemShapeILNS1_8OperatorE1ELi2EEENS1_10collective14CollectiveConvINS1_46MainloopSm90TmaGmmaWarpSpecializedImplicitGemmILS5_1ELi14ELi2EN4cute5tupleIJNSA_1CILi2EEENSC_ILi1EEESE_EEENS1_36KernelImplicitTmaWarpSpecializedSm90ELi1EEENSB_IJNSC_ILi64EEESI_NSB_IJSI_EEEEEENS_6half_tESL_NSA_8TiledMMAINSA_8MMA_AtomIJNSA_4SM904GMMA25MMA_64x64x16_F32F16F16_SSILNSP_5MajorE0ELSR_1ELNSP_7ScaleInE1ELSS_1EEEEEENSA_6LayoutINSB_IJSE_SE_SE_EEENSB_IJNSC_ILi0EEESX_SX_EEEEENSB_IJNSA_10UnderscoreES10_S10_EEEEENS7_6detail26Sm90ImplicitGemmTileTraitsINSA_20SM90_TMA_LOAD_IM2COLENSA_14ComposedLayoutINSA_7SwizzleILi3ELi4ELi3EEENSA_18smem_ptr_flag_bitsILi16EEENSV_INSB_IJNSB_IJNSC_ILi8EEES1B_EEENSB_IJSI_SE_EEENSB_IJSE_NSC_ILi14EEEEEEEEENSB_IJNSB_IJSI_NSC_ILi512EEEEEENSB_IJSE_SX_EEENSB_IJSX_NSC_ILi4096EEEEEEEEEEEEEvEENS14_INSA_23SM90_TMA_LOAD_MULTICASTENS16_IS18_S1A_NSV_INSB_IJS1D_S1C_S1F_EEENSB_IJS1J_S1I_S1L_EEEEEEEvEEEENS_8epilogue10collective6detail29Sm90TmaWarpSpecializedAdapterINS1Y_15DefaultEpilogueISL_NSB_IJNSB_IJlllEEESE_SX_EEES23_NS1X_6thread17LinearCombinationISL_Li1EffLNS24_9ScaleType4KindE0ELNS_15FloatRoundStyleE2ESL_EENS_4gemm15EpilogueDefaultEEEEEvvEEEEvNT_6ParamsE:
[----:B------:R-:W-:Y:S01]  /*0000*/  LDC R1, c[0x0][0x28] ;  /* 0x00000a00ff017b82 */ /* 0x000fe20000000800 */
[----:B------:R-:W0:Y:S01]  /*0010*/  S2R R6, SR_TID.X ;  /* 0x0000000000067919 */ /* 0x000e220000002100 */
[----:B------:R-:W-:Y:S01]  /*0020*/  ELECT P0, URZ, PT ;  /* 0x00000000003f782f */ /* 0x000fe20003800000 */
[----:B------:R-:W-:Y:S01]  /*0030*/  BSSY B0, `(.L_x_0) ;  /* 0x0000010000007945 */ /* 0x000fe20003800000 */
[----:B------:R-:W1:Y:S01]  /*0040*/  S2R R7, SR_CTAID.X ;  /* 0x0000000000077919 */ /* 0x000e620000002500 */
[--C-:B0-----:R-:W-:Y:S02]  /*0050*/  SHF.R.U32.HI R0, RZ, 0x5, R6.reuse ;  /* 0x00000005ff007819 */ /* 0x101fe40000011606 */
[----:B------:R-:W-:-:S03]  /*0060*/  SHF.R.U32.HI R8, RZ, 0x7, R6 ;  /* 0x00000007ff087819 */ /* 0x000fc60000011606 */
[----:B------:R-:W0:Y:S04]  /*0070*/  SHFL.IDX PT, R2, R0, RZ, 0x1f ;  /* 0x00001fff00027589 */ /* 0x000e2800000e0000 */
[----:B------:R-:W2:Y:S01]  /*0080*/  SHFL.IDX PT, R8, R8, RZ, 0x1f ;  /* 0x00001fff08087589 */ /* 0x000ea200000e0000 */
[----:B0-----:R-:W-:-:S13]  /*0090*/  ISETP.NE.OR P0, PT, R2, RZ, !P0 ;  /* 0x000000ff0200720c */ /* 0x001fda0004705670 */
[----:B-12---:R-:W-:Y:S05]  /*00a0*/  @P0 BRA `(.L_x_1) ;  /* 0x0000000000200947 */ /* 0x006fea0003800000 */
[----:B------:R-:W-:Y:S02]  /*00b0*/  ULDC.64 UR4, c[0x0][0x198] ;  /* 0x0000660000047ab9 */ /* 0x000fe40000000a00 */
[----:B------:R-:W-:Y:S02]  /*00c0*/  UIADD3 UR6, UP0, UR4, 0xf0, URZ ;  /* 0x000000f004067890 */ /* 0x000fe4000ff1e03f */
[----:B------:R-:W-:Y:S02]  /*00d0*/  UIADD3 UR4, UP1, UR4, 0x1f0, URZ ;  /* 0x000001f004047890 */ /* 0x000fe4000ff3e03f */
[----:B------:R-:W-:Y:S02]  /*00e0*/  UIADD3.X UR7, URZ, UR5, URZ, UP0, !UPT ;  /* 0x000000053f077290 */ /* 0x000fe400087fe43f */
[----:B------:R-:W-:-:S07]  /*00f0*/  UIADD3.X UR5, URZ, UR5, URZ, UP1, !UPT ;  /* 0x000000053f057290 */ /* 0x000fce0008ffe43f */
[----:B------:R0:W-:Y:S02]  /*0100*/  UTMACCTL.PF [UR6] ;  /* 0x00000000060079b9 */ /* 0x0001e40008040000 */
[----:B------:R0:W-:Y:S02]  /*0110*/  UTMACCTL.PF [UR4] ;  /* 0x00000000040079b9 */ /* 0x0001e40008040000 */
[----:B0-----:R-:W-:Y:S01]  /*0120*/  NOP ;  /* 0x0000000000007918 */ /* 0x001fe20000000000 */
.L_x_1:
[----:B------:R-:W-:Y:S05]  /*0130*/  BSYNC B0 ;  /* 0x0000000000007941 */ /* 0x000fea0003800000 */
.L_x_0:
[----:B------:R-:W0:Y:S01]  /*0140*/  SHFL.IDX PT, R0, R0, RZ, 0x1f ;  /* 0x00001fff00007589 */ /* 0x000e2200000e0000 */
[----:B------:R-:W-:Y:S02]  /*0150*/  SHF.R.S32.HI R3, RZ, 0x1f, R6 ;  /* 0x0000001fff037819 */ /* 0x000fe40000011406 */
[----:B------:R-:W-:Y:S01]  /*0160*/  I2FP.F32.U32 R11, R7 ;  /* 0x00000007000b7245 */ /* 0x000fe20000201000 */
[----:B------:R-:W1:Y:S01]  /*0170*/  S2R R9, SR_CTAID.Y ;  /* 0x0000000000097919 */ /* 0x000e620000002600 */
[----:B------:R-:W-:-:S04]  /*0180*/  LEA.HI R3, R3, R6, RZ, 0x7 ;  /* 0x0000000603037211 */ /* 0x000fc800078f38ff */
[----:B------:R-:W-:-:S05]  /*0190*/  LOP3.LUT R3, R3, 0xffffff80, RZ, 0xc0, !PT ;  /* 0xffffff8003037812 */ /* 0x000fca00078ec0ff */
[----:B------:R-:W-:-:S05]  /*01a0*/  IMAD.IADD R10, R6, 0x1, -R3 ;  /* 0x00000001060a7824 */ /* 0x000fca00078e0a03 */
[----:B------:R-:W-:-:S04]  /*01b0*/  SHF.R.S32.HI R3, RZ, 0x1f, R10 ;  /* 0x0000001fff037819 */ /* 0x000fc8000001140a */
[----:B------:R-:W-:Y:S02]  /*01c0*/  LEA.HI R3, R3, R10, RZ, 0x3 ;  /* 0x0000000a03037211 */ /* 0x000fe400078f18ff */
[----:B0-----:R-:W-:Y:S02]  /*01d0*/  ISETP.NE.AND P0, PT, R0, RZ, PT ;  /* 0x000000ff0000720c */ /* 0x001fe40003f05270 */
[--C-:B------:R-:W-:Y:S02]  /*01e0*/  SHF.R.S32.HI R4, RZ, 0x3, R3.reuse ;  /* 0x00000003ff047819 */ /* 0x100fe40000011403 */
[----:B------:R-:W-:Y:S02]  /*01f0*/  SHF.R.S32.HI R3, RZ, 0x1f, R3 ;  /* 0x0000001fff037819 */ /* 0x000fe40000011403 */
[----:B------:R-:W-:-:S07]  /*0200*/  SHF.R.S32.HI R5, RZ, 0x1f, R0 ;  /* 0x0000001fff057819 */ /* 0x000fce0000011400 */
[----:B-1----:R-:W-:Y:S05]  /*0210*/  @P0 BRA `(.L_x_2) ;  /* 0x0000000000b40947 */ /* 0x002fea0003800000 */
[----:B------:R-:W-:Y:S01]  /*0220*/  ELECT P0, URZ, PT ;  /* 0x00000000003f782f */ /* 0x000fe20003800000 */
[----:B------:R-:W-:-:S12]  /*0230*/  BSSY B0, `(.L_x_2) ;  /* 0x000002b000007945 */ /* 0x000fd80003800000 */
[----:B------:R-:W-:Y:S05]  /*0240*/  @!P0 BRA `(.L_x_3) ;  /* 0x0000000000a48947 */ /* 0x000fea0003800000 */
[----:B------:R-:W0:Y:S01]  /*0250*/  S2UR UR8, SR_CgaCtaId ;  /* 0x00000000000879c3 */ /* 0x000e220000008800 */
[----:B------:R-:W-:Y:S01]  /*0260*/  UMOV UR4, 0x400 ;  /* 0x0000040000047882 */ /* 0x000fe20000000000 */
[----:B------:R-:W-:Y:S01]  /*0270*/  UMOV UR5, 0x1 ;  /* 0x0000000100057882 */ /* 0x000fe20000000000 */
[----:B------:R-:W-:Y:S02]  /*0280*/  UMOV UR6, 0x2 ;  /* 0x0000000200067882 */ /* 0x000fe40000000000 */
[----:B------:R-:W-:-:S04]  /*0290*/  UIADD3 UR6, -UR6, 0x100000, URZ ;  /* 0x0010000006067890 */ /* 0x000fc8000fffe13f */
[----:B------:R-:W-:Y:S02]  /*02a0*/  USHF.L.U32 UR7, UR6, 0xb, URZ ;  /* 0x0000000b06077899 */ /* 0x000fe4000800063f */
[----:B------:R-:W-:Y:S02]  /*02b0*/  USHF.L.U32 UR6, UR6, 0x1, URZ ;  /* 0x0000000106067899 */ /* 0x000fe4000800063f */
[----:B0-----:R-:W-:Y:S02]  /*02c0*/  ULEA UR8, UR8, UR4, 0x18 ;  /* 0x0000000408087291 */ /* 0x001fe4000f8ec03f */
[----:B------:R-:W-:-:S04]  /*02d0*/  UIADD3 UR4, -UR5, 0x100000, URZ ;  /* 0x0010000005047890 */ /* 0x000fc8000fffe13f */
[----:B------:R-:W-:Y:S02]  /*02e0*/  USHF.L.U32 UR5, UR4, 0xb, URZ ;  /* 0x0000000b04057899 */ /* 0x000fe4000800063f */
[----:B------:R-:W-:Y:S01]  /*02f0*/  USHF.L.U32 UR4, UR4, 0x1, URZ ;  /* 0x0000000104047899 */ /* 0x000fe2000800063f */
[----:B------:R-:W0:Y:S11]  /*0300*/  FENCE.VIEW.ASYNC.S ;  /* 0x00000000000073c6 */ /* 0x000e360000000000 */
[----:B0-----:R0:W1:Y:S01]  /*0310*/  SYNCS.EXCH.64 URZ, [UR8+0x38000], UR4 ;  /* 0x03800004083f75b2 */ /* 0x0010620008000100 */
[----:B------:R0:W2:Y:S01]  /*0320*/  SYNCS.EXCH.64 URZ, [UR8+0x38070], UR6 ;  /* 0x03807006083f75b2 */ /* 0x0000a20008000100 */
[----:B------:R0:W3:Y:S01]  /*0330*/  SYNCS.EXCH.64 URZ, [UR8+0x38008], UR4 ;  /* 0x03800804083f75b2 */ /* 0x0000e20008000100 */
[----:B------:R0:W4:Y:S01]  /*0340*/  SYNCS.EXCH.64 URZ, [UR8+0x38078], UR6 ;  /* 0x03807806083f75b2 */ /* 0x0001220008000100 */
[----:B------:R0:W0:Y:S01]  /*0350*/  SYNCS.EXCH.64 URZ, [UR8+0x38010], UR4 ;  /* 0x03801004083f75b2 */ /* 0x0000220008000100 */
        /* <DEDUP_REMOVED lines=23> */
[----:B-1234-:R-:W-:Y:S01]  /*04d0*/  NOP ;  /* 0x0000000000007918 */ /* 0x01efe20000000000 */
.L_x_3:
[----:B0-----:R-:W-:Y:S05]  /*04e0*/  BSYNC B0 ;  /* 0x0000000000007941 */ /* 0x001fea0003800000 */
.L_x_2:
[----:B------:R-:W-:Y:S01]  /*04f0*/  ULDC UR4, c[0x0][0x150] ;  /* 0x0000540000047ab9 */ /* 0x000fe20000000800 */
[----:B------:R-:W-:Y:S01]  /*0500*/  LEA.HI R3, R3, R4, RZ, 0x2 ;  /* 0x0000000403037211 */ /* 0x000fe200078f10ff */
[----:B------:R-:W-:Y:S01]  /*0510*/  FMUL R11, R11, UR4 ;  /* 0x000000040b0b7c20 */ /* 0x000fe20008400000 */
[----:B------:R-:W-:Y:S01]  /*0520*/  LEA.HI R5, R5, R0, RZ, 0x2 ;  /* 0x0000000005057211 */ /* 0x000fe200078f10ff */
[----:B------:R-:W-:Y:S01]  /*0530*/  ULDC UR4, c[0x0][0x154] ;  /* 0x0000550000047ab9 */ /* 0x000fe20000000800 */
[----:B------:R-:W-:Y:S01]  /*0540*/  LOP3.LUT R3, R3, 0xfffffffc, RZ, 0xc0, !PT ;  /* 0xfffffffc03037812 */ /* 0x000fe200078ec0ff */
[----:B------:R-:W0:Y:S01]  /*0550*/  LDC R13, c[0x0][0x140] ;  /* 0x00005000ff0d7b82 */ /* 0x000e220000000800 */
[----:B------:R-:W-:Y:S01]  /*0560*/  LOP3.LUT R5, R5, 0x3ffffffc, RZ, 0xc0, !PT ;  /* 0x3ffffffc05057812 */ /* 0x000fe200078ec0ff */
[----:B------:R-:W1:Y:S01]  /*0570*/  F2I.U32.TRUNC.NTZ R11, R11 ;  /* 0x0000000b000b7305 */ /* 0x000e62000020f000 */
[----:B------:R-:W-:Y:S01]  /*0580*/  LOP3.LUT P0, RZ, R10, 0x7, RZ, 0xc0, !PT ;  /* 0x000000070aff7812 */ /* 0x000fe2000780c0ff */
[----:B------:R-:W-:Y:S01]  /*0590*/  IMAD.IADD R3, R4, 0x1, -R3 ;  /* 0x0000000104037824 */ /* 0x000fe200078e0a03 */
[----:B------:R-:W-:Y:S01]  /*05a0*/  I2FP.F32.U32 R4, R9 ;  /* 0x0000000900047245 */ /* 0x000fe20000201000 */
[----:B------:R-:W-:Y:S01]  /*05b0*/  IMAD.IADD R0, R0, 0x1, -R5 ;  /* 0x0000000100007824 */ /* 0x000fe200078e0a05 */
[----:B------:R-:W-:Y:S01]  /*05c0*/  ISETP.NE.AND P3, PT, R8, 0x1, PT ;  /* 0x000000010800780c */ /* 0x000fe20003f65270 */
[----:B------:R-:W-:Y:S01]  /*05d0*/  NOP ;  /* 0x0000000000007918 */ /* 0x000fe20000000000 */
[----:B------:R-:W-:Y:S01]  /*05e0*/  NOP ;  /* 0x0000000000007918 */ /* 0x000fe20000000000 */
[----:B------:R-:W-:-:S02]  /*05f0*/  IMAD R0, R0, 0x4, R3 ;  /* 0x0000000400007824 */ /* 0x000fc400078e0203 */
[----:B------:R-:W-:Y:S01]  /*0600*/  FMUL R12, R4, UR4 ;  /* 0x00000004040c7c20 */ /* 0x000fe20008400000 */
[----:B------:R-:W-:Y:S01]  /*0610*/  ULDC UR4, c[0x0][0x144] ;  /* 0x0000510000047ab9 */ /* 0x000fe20000000800 */
[C---:B------:R-:W-:Y:S01]  /*0620*/  IMAD.SHL.U32 R5, R0.reuse, 0x4, RZ ;  /* 0x0000000400057824 */ /* 0x040fe200078e00ff */
[----:B------:R-:W-:Y:S01]  /*0630*/  LEA.HI R3, R0, R0, RZ, 0x1 ;  /* 0x0000000000037211 */ /* 0x000fe200078f08ff */
[----:B-1----:R-:W-:Y:S02]  /*0640*/  IMAD.MOV R4, RZ, RZ, -R11 ;  /* 0x000000ffff047224 */ /* 0x002fe400078e0a0b */
[----:B------:R-:W1:Y:S01]  /*0650*/  F2I.U32.TRUNC.NTZ R12, R12 ;  /* 0x0000000c000c7305 */ /* 0x000e62000020f000 */
[----:B------:R-:W-:Y:S01]  /*0660*/  LOP3.LUT R3, R3, 0xfffffffe, RZ, 0xc0, !PT ;  /* 0xfffffffe03037812 */ /* 0x000fe200078ec0ff */
[----:B------:R-:W-:Y:S01]  /*0670*/  IMAD R4, R4, UR4, R7 ;  /* 0x0000000404047c24 */ /* 0x000fe2000f8e0207 */
[----:B------:R-:W-:Y:S01]  /*0680*/  LOP3.LUT R5, R0, 0xc, R5, 0x78, !PT ;  /* 0x0000000c00057812 */ /* 0x000fe200078e7805 */
[----:B------:R-:W-:-:S02]  /*0690*/  ULDC UR4, c[0x0][0x148] ;  /* 0x0000520000047ab9 */ /* 0x000fc40000000800 */
[----:B------:R-:W-:Y:S01]  /*06a0*/  IMAD.IADD R3, R0, 0x1, -R3 ;  /* 0x0000000100037824 */ /* 0x000fe200078e0a03 */
[----:B0-----:R-:W-:Y:S02]  /*06b0*/  ISETP.EQ.U32.AND P1, PT, R13, 0x1, PT ;  /* 0x000000010d00780c */ /* 0x001fe40003f22070 */
[----:B------:R-:W-:Y:S02]  /*06c0*/  ISETP.LT.U32.AND P0, PT, R5, 0x2, !P0 ;  /* 0x000000020500780c */ /* 0x000fe40004701070 */
[----:B------:R-:W-:Y:S02]  /*06d0*/  ISETP.NE.AND P4, PT, R3, R4, PT ;  /* 0x000000040300720c */ /* 0x000fe40003f85270 */
[----:B------:R-:W-:Y:S01]  /*06e0*/  SHF.R.S32.HI R3, RZ, 0x1f, R2 ;  /* 0x0000001fff037819 */ /* 0x000fe20000011402 */
[----:B-1----:R-:W-:-:S03]  /*06f0*/  IMAD.MOV R4, RZ, RZ, -R12 ;  /* 0x000000ffff047224 */ /* 0x002fc600078e0a0c */
[----:B------:R-:W-:Y:S01]  /*0700*/  LEA.HI R3, R3, R2, RZ, 0x2 ;  /* 0x0000000203037211 */ /* 0x000fe200078f10ff */
[----:B------:R-:W-:-:S03]  /*0710*/  IMAD R11, R4, UR4, R9 ;  /* 0x00000004040b7c24 */ /* 0x000fc6000f8e0209 */
[----:B------:R-:W-:-:S03]  /*0720*/  LOP3.LUT R3, R3, 0xfffffffc, RZ, 0xc0, !PT ;  /* 0xfffffffc03037812 */ /* 0x000fc600078ec0ff */
[----:B------:R-:W-:Y:S02]  /*0730*/  @P4 LEA.HI R0, R5, R5, RZ, 0x1 ;  /* 0x0000000505004211 */ /* 0x000fe400078f08ff */
[----:B------:R-:W-:Y:S02]  /*0740*/  IMAD.IADD R15, R2, 0x1, -R3 ;  /* 0x00000001020f7824 */ /* 0x000fe400078e0a03 */
[----:B------:R-:W-:Y:S01]  /*0750*/  @P4 SHF.R.S32.HI R0, RZ, 0x1, R0 ;  /* 0x00000001ff004819 */ /* 0x000fe20000011400 */
[----:B------:R-:W-:Y:S02]  /*0760*/  IMAD.MOV.U32 R3, RZ, RZ, 0x1 ;  /* 0x00000001ff037424 */ /* 0x000fe400078e00ff */
[----:B------:R-:W-:Y:S02]  /*0770*/  LOP3.LUT P2, RZ, R8, R15, RZ, 0xfc, !PT ;  /* 0x0000000f08ff7212 */ /* 0x000fe4000784fcff */
[----:B------:R-:W-:Y:S02]  /*0780*/  @P4 ISETP.NE.AND P5, PT, R0, R11, PT ;  /* 0x0000000b0000420c */ /* 0x000fe40003fa5270 */
[----:B------:R-:W-:-:S02]  /*0790*/  SEL R4, RZ, 0x1, P2 ;  /* 0x00000001ff047807 */ /* 0x000fc40001000000 */
[----:B------:R-:W-:Y:S02]  /*07a0*/  SEL R0, RZ, 0x1, !P0 ;  /* 0x00000001ff007807 */ /* 0x000fe40004000000 */
[----:B------:R-:W-:Y:S02]  /*07b0*/  @P4 SEL R3, RZ, 0x1, P5 ;  /* 0x00000001ff034807 */ /* 0x000fe40002800000 */
[----:B------:R-:W-:Y:S02]  /*07c0*/  SEL R4, R4, 0x2, P3 ;  /* 0x0000000204047807 */ /* 0x000fe40001800000 */
[----:B------:R-:W-:Y:S01]  /*07d0*/  LOP3.LUT R3, R3, R0, RZ, 0xc0, !PT ;  /* 0x0000000003037212 */ /* 0x000fe200078ec0ff */
[----:B------:R-:W-:Y:S06]  /*07e0*/  @!P1 BRA `(.L_x_4) ;  /* 0x0000000000089947 */ /* 0x000fec0003800000 */
[----:B------:R-:W-:Y:S01]  /*07f0*/  UCGABAR_ARV ;  /* 0x00000000000079c7 */ /* 0x000fe20008000000 */
[----:B------:R-:W-:Y:S05]  /*0800*/  BRA `(.L_x_5) ;  /* 0x0000000000047947 */ /* 0x000fea0003800000 */
.L_x_4:
[----:B------:R-:W-:Y:S01]  /*0810*/  NOP ;  /* 0x0000000000007918 */ /* 0x000fe20000000000 */
.L_x_5:
[----:B------:R-:W-:Y:S01]  /*0820*/  ULDC.64 UR4, c[0x0][0x598] ;  /* 0x0001660000047ab9 */ /* 0x000fe20000000a00 */
[----:B------:R-:W-:Y:S01]  /*0830*/  ULDC.64 UR12, c[0x0][0x208] ;  /* 0x00008200000c7ab9 */ /* 0x000fe20000000a00 */
[----:B------:R-:W-:-:S04]  /*0840*/  ISETP.NE.U32.AND P0, PT, RZ, UR4, PT ;  /* 0x00000004ff007c0c */ /* 0x000fc8000bf05070 */
[----:B------:R-:W-:-:S13]  /*0850*/  ISETP.NE.AND.EX P0, PT, RZ, UR5, PT, P0 ;  /* 0x00000005ff007c0c */ /* 0x000fda000bf05300 */
[----:B------:R-:W-:Y:S05]  /*0860*/  @!P0 BRA `(.L_x_6) ;  /* 0x00000000001c8947 */ /* 0x000fea0003800000 */
[----:B------:R-:W0:Y:S02]  /*0870*/  LDC.64 R12, c[0x0][0x598] ;  /* 0x00016600ff0c7b82 */ /* 0x000e240000000a00 */
[----:B0-----:R-:W2:Y:S02]  /*0880*/  LDG.E.64 R12, desc[UR12][R12.64] ;  /* 0x0000000c0c0c7981 */ /* 0x001ea4000c1e1b00 */
[----:B--2---:R-:W-:-:S04]  /*0890*/  ISETP.NE.U32.AND P0, PT, R12, RZ, PT ;  /* 0x000000ff0c00720c */ /* 0x004fc80003f05070 */
[----:B------:R-:W-:-:S13]  /*08a0*/  ISETP.NE.AND.EX P0, PT, R13, RZ, PT, P0 ;  /* 0x000000ff0d00720c */ /* 0x000fda0003f05300 */
[----:B------:R-:W-:Y:S05]  /*08b0*/  @!P0 BRA `(.L_x_6) ;  /* 0x0000000000088947 */ /* 0x000fea0003800000 */
[----:B------:R0:W5:Y:S01]  /*08c0*/  LD.E R0, desc[UR12][R12.64] ;  /* 0x0000000c0c007980 */ /* 0x000162000c101900 */
[----:B------:R-:W-:Y:S05]  /*08d0*/  BRA `(.L_x_7) ;  /* 0x0000000000207947 */ /* 0x000fea0003800000 */
.L_x_6:
[----:B------:R-:W-:Y:S02]  /*08e0*/  ULDC.64 UR4, c[0x0][0x588] ;  /* 0x0001620000047ab9 */ /* 0x000fe40000000a00 */
[----:B------:R-:W-:-:S04]  /*08f0*/  ISETP.NE.U32.AND P0, PT, RZ, UR4, PT ;  /* 0x00000004ff007c0c */ /* 0x000fc8000bf05070 */
[----:B------:R-:W-:-:S13]  /*0900*/  ISETP.NE.AND.EX P0, PT, RZ, UR5, PT, P0 ;  /* 0x00000005ff007c0c */ /* 0x000fda000bf05300 */
[----:B------:R-:W-:Y:S05]  /*0910*/  @!P0 BRA `(.L_x_8) ;  /* 0x00000000000c8947 */ /* 0x000fea0003800000 */
[----:B------:R-:W0:Y:S02]  /*0920*/  LDC.64 R12, c[0x0][0x588] ;  /* 0x00016200ff0c7b82 */ /* 0x000e240000000a00 */
[----:B0-----:R1:W5:Y:S01]  /*0930*/  LDG.E R0, desc[UR12][R12.64] ;  /* 0x0000000c0c007981 */ /* 0x001362000c1e1900 */
[----:B------:R-:W-:Y:S05]  /*0940*/  BRA `(.L_x_7) ;  /* 0x0000000000047947 */ /* 0x000fea0003800000 */
.L_x_8:
[----:B------:R-:W2:Y:S02]  /*0950*/  LDC R0, c[0x0][0x580] ;  /* 0x00016000ff007b82 */ /* 0x000ea40000000800 */
.L_x_7:
[----:B------:R-:W-:Y:S02]  /*0960*/  ULDC.64 UR4, c[0x0][0x5a0] ;  /* 0x0001680000047ab9 */ /* 0x000fe40000000a00 */
[----:B------:R-:W-:-:S04]  /*0970*/  ISETP.NE.U32.AND P0, PT, RZ, UR4, PT ;  /* 0x00000004ff007c0c */ /* 0x000fc8000bf05070 */
[----:B------:R-:W-:-:S13]  /*0980*/  ISETP.NE.AND.EX P0, PT, RZ, UR5, PT, P0 ;  /* 0x00000005ff007c0c */ /* 0x000fda000bf05300 */
[----:B------:R-:W-:Y:S05]  /*0990*/  @!P0 BRA `(.L_x_9) ;  /* 0x00000000001c8947 */ /* 0x000fea0003800000 */
[----:B01----:R-:W0:Y:S02]  /*09a0*/  LDC.64 R12, c[0x0][0x5a0] ;  /* 0x00016800ff0c7b82 */ /* 0x003e240000000a00 */
[----:B0-----:R-:W3:Y:S02]  /*09b0*/  LDG.E.64 R12, desc[UR12][R12.64] ;  /* 0x0000000c0c0c7981 */ /* 0x001ee4000c1e1b00 */
[----:B---3--:R-:W-:-:S04]  /*09c0*/  ISETP.NE.U32.AND P0, PT, R12, RZ, PT ;  /* 0x000000ff0c00720c */ /* 0x008fc80003f05070 */
[----:B------:R-:W-:-:S13]  /*09d0*/  ISETP.NE.AND.EX P0, PT, R13, RZ, PT, P0 ;  /* 0x000000ff0d00720c */ /* 0x000fda0003f05300 */
[----:B------:R-:W-:Y:S05]  /*09e0*/  @!P0 BRA `(.L_x_9) ;  /* 0x0000000000088947 */ /* 0x000fea0003800000 */
[----:B------:R0:W5:Y:S01]  /*09f0*/  LD.E R2, desc[UR12][R12.64] ;  /* 0x0000000c0c027980 */ /* 0x000162000c101900 */
[----:B------:R-:W-:Y:S05]  /*0a00*/  BRA `(.L_x_10) ;  /* 0x0000000000207947 */ /* 0x000fea0003800000 */
.L_x_9:
[----:B------:R-:W-:Y:S02]  /*0a10*/  ULDC.64 UR4, c[0x0][0x590] ;  /* 0x0001640000047ab9 */ /* 0x000fe40000000a00 */
[----:B------:R-:W-:-:S04]  /*0a20*/  ISETP.NE.U32.AND P0, PT, RZ, UR4, PT ;  /* 0x00000004ff007c0c */ /* 0x000fc8000bf05070 */
[----:B------:R-:W-:-:S13]  /*0a30*/  ISETP.NE.AND.EX P0, PT, RZ, UR5, PT, P0 ;  /* 0x00000005ff007c0c */ /* 0x000fda000bf05300 */
[----:B------:R-:W-:Y:S05]  /*0a40*/  @!P0 BRA `(.L_x_11) ;  /* 0x00000000000c8947 */ /* 0x000fea0003800000 */
[----:B01----:R-:W0:Y:S02]  /*0a50*/  LDC.64 R12, c[0x0][0x590] ;  /* 0x00016400ff0c7b82 */ /* 0x003e240000000a00 */
[----:B0-----:R1:W5:Y:S01]  /*0a60*/  LDG.E R2, desc[UR12][R12.64] ;  /* 0x0000000c0c027981 */ /* 0x001362000c1e1900 */
[----:B------:R-:W-:Y:S05]  /*0a70*/  BRA `(.L_x_10) ;  /* 0x0000000000047947 */ /* 0x000fea0003800000 */
.L_x_11:
[----:B------:R-:W3:Y:S02]  /*0a80*/  LDC R2, c[0x0][0x584] ;  /* 0x00016100ff027b82 */ /* 0x000ee40000000800 */
.L_x_10:
[----:B------:R-:W4:Y:S08]  /*0a90*/  LDC R11, c[0x0][0x3c4] ;  /* 0x0000f100ff0b7b82 */ /* 0x000f300000000800 */
[----:B------:R-:W2:Y:S01]  /*0aa0*/  LDC.64 R16, c[0x0][0x3c8] ;  /* 0x0000f200ff107b82 */ /* 0x000ea20000000a00 */
[----:B----4-:R-:W-:-:S05]  /*0ab0*/  VIADD R11, R11, 0x3f ;  /* 0x0000003f0b0b7836 */ /* 0x010fca0000000000 */
[----:B01----:R-:W-:-:S04]  /*0ac0*/  SHF.R.S32.HI R12, RZ, 0x1f, R11 ;  /* 0x0000001fff0c7819 */ /* 0x003fc8000001140b */
[----:B------:R-:W-:-:S04]  /*0ad0*/  LEA.HI R12, R12, R11, RZ, 0x6 ;  /* 0x0000000b0c0c7211 */ /* 0x000fc800078f30ff */
[----:B------:R-:W-:-:S05]  /*0ae0*/  SHF.R.S32.HI R13, RZ, 0x6, R12 ;  /* 0x00000006ff0d7819 */ /* 0x000fca000001140c */
[----:B--2---:R-:W-:-:S04]  /*0af0*/  IMAD R12, R13, R16, RZ ;  /* 0x000000100d0c7224 */ /* 0x004fc800078e02ff */
[----:B------:R-:W-:Y:S01]  /*0b00*/  IMAD R11, R12, R17, RZ ;  /* 0x000000110c0b7224 */ /* 0x000fe200078e02ff */
[----:B------:R-:W-:Y:S06]  /*0b10*/  @!P1 BRA `(.L_x_12) ;  /* 0x00000000000c9947 */ /* 0x000fec0003800000 */
[----:B------:R-:W-:Y:S01]  /*0b20*/  UCGABAR_WAIT ;  /* 0x0000000000007dc7 */ /* 0x000fe20008000000 */
[----:B------:R-:W-:Y:S01]  /*0b30*/  CCTL.IVALL ;  /* 0x00000000ff00798f */ /* 0x000fe20002000000 */
[----:B------:R-:W-:Y:S05]  /*0b40*/  BRA `(.L_x_13) ;  /* 0x0000000000047947 */ /* 0x000fea0003800000 */
.L_x_12:
[----:B------:R-:W-:Y:S06]  /*0b50*/  BAR.SYNC.DEFER_BLOCKING 0x0 ;  /* 0x0000000000007b1d */ /* 0x000fec0000010000 */
.L_x_13:
[----:B------:R-:W-:-:S13]  /*0b60*/  ISETP.NE.AND P0, PT, R8, RZ, PT ;  /* 0x000000ff0800720c */ /* 0x000fda0003f05270 */
[----:B------:R-:W-:Y:S05]  /*0b70*/  @!P0 BRA `(.L_x_14) ;  /* 0x0000002c00f48947 */ /* 0x000fea0003800000 */
[----:B------:R-:W-:-:S13]  /*0b80*/  ISETP.NE.AND P0, PT, R8, 0x1, PT ;  /* 0x000000010800780c */ /* 0x000fda0003f05270 */
[----:B------:R-:W-:Y:S05]  /*0b90*/  @P0 EXIT ;  /* 0x000000000000094d */ /* 0x000fea0003800000 */
[----:B------:R-:W-:Y:S01]  /*0ba0*/  ISETP.GE.AND P0, PT, R11, 0x1, PT ;  /* 0x000000010b00780c */ /* 0x000fe20003f06270 */
[----:B------:R-:W-:Y:S01]  /*0bb0*/  UMOV UR4, URZ ;  /* 0x0000003f00047c82 */ /* 0x000fe20008000000 */
[----:B------:R-:W-:Y:S02]  /*0bc0*/  CS2R R54, SRZ ;  /* 0x0000000000367805 */ /* 0x000fe4000001ff00 */
[----:B------:R-:W-:Y:S02]  /*0bd0*/  CS2R R24, SRZ ;  /* 0x0000000000187805 */ /* 0x000fe4000001ff00 */
[----:B------:R-:W-:Y:S02]  /*0be0*/  CS2R R26, SRZ ;  /* 0x00000000001a7805 */ /* 0x000fe4000001ff00 */
[----:B------:R-:W-:Y:S02]  /*0bf0*/  CS2R R28, SRZ ;  /* 0x00000000001c7805 */ /* 0x000fe4000001ff00 */
[----:B------:R-:W-:-:S02]  /*0c00*/  CS2R R30, SRZ ;  /* 0x00000000001e7805 */ /* 0x000fc4000001ff00 */
[----:B------:R-:W-:Y:S02]  /*0c10*/  CS2R R32, SRZ ;  /* 0x0000000000207805 */ /* 0x000fe4000001ff00 */
        /* <DEDUP_REMOVED lines=9> */
[----:B------:R-:W-:Y:S01]  /*0cb0*/  CS2R R52, SRZ ;  /* 0x0000000000347805 */ /* 0x000fe2000001ff00 */
[----:B------:R-:W-:Y:S06]  /*0cc0*/  @!P0 BRA `(.L_x_15) ;  /* 0x0000000000a48947 */ /* 0x000fec0003800000 */
[----:B------:R-:W-:-:S04]  /*0cd0*/  LOP3.LUT R6, R4, 0x1, RZ, 0xfc, !PT ;  /* 0x0000000104067812 */ /* 0x000fc800078efcff */
[----:B------:R-:W-:-:S13]  /*0ce0*/  ISETP.NE.AND P0, PT, R6, 0x3, PT ;  /* 0x000000030600780c */ /* 0x000fda0003f05270 */
[----:B------:R-:W-:Y:S05]  /*0cf0*/  @!P0 BRA `(.L_x_16) ;  /* 0x0000000000048947 */ /* 0x000fea0003800000 */
[----:B------:R-:W-:Y:S01]  /*0d00*/  BPT.TRAP 0x1 ;  /* 0x000000040000795c */ /* 0x000fe20000300000 */
.L_x_16:
[----:B------:R-:W0:Y:S01]  /*0d10*/  S2UR UR5, SR_CgaCtaId ;  /* 0x00000000000579c3 */ /* 0x000e220000008800 */
[----:B------:R-:W-:Y:S01]  /*0d20*/  SHF.L.U32 R6, RZ, 0x1f, RZ ;  /* 0x0000001fff067819 */ /* 0x000fe200000006ff */
[----:B------:R-:W-:Y:S02]  /*0d30*/  UMOV UR4, 0x400 ;  /* 0x0000040000047882 */ /* 0x000fe40000000000 */
[----:B0-----:R-:W-:-:S12]  /*0d40*/  ULEA UR5, UR5, UR4, 0x18 ;  /* 0x0000000405057291 */ /* 0x001fd8000f8ec03f */
.L_x_17:
[----:B0-----:R-:W-:-:S04]  /*0d50*/  IMAD.U32 R7, RZ, RZ, UR5 ;  /* 0x00000005ff077e24 */ /* 0x001fc8000f8e00ff */
[----:B------:R0:W1:Y:S03]  /*0d60*/  SYNCS.PHASECHK.TRANS64.TRYWAIT P0, [R7+URZ+0x38000], R6 ;  /* 0x03800006070075a7 */ /* 0x000066000800017f */
[----:B-1----:R-:W-:Y:S05]  /*0d70*/  @!P0 NANOSLEEP.SYNCS 0x989680 ;  /* 0x009896800000895d */ /* 0x002fea0003900000 */
[----:B------:R-:W1:Y:S02]  /*0d80*/  @!P0 SYNCS.PHASECHK.TRANS64 P0, [R7+URZ+0x38000], R6 ;  /* 0x03800006070085a7 */ /* 0x000e64000800007f */
[----:B-1----:R-:W-:Y:S05]  /*0d90*/  @!P0 BRA `(.L_x_17) ;  /* 0xfffffffc00ec8947 */ /* 0x002fea000383ffff */
[----:B------:R-:W-:Y:S01]  /*0da0*/  USHF.R.U32.HI UR4, URZ, 0x4, UR5 ;  /* 0x000000043f047899 */ /* 0x000fe20008011605 */
[----:B------:R-:W-:Y:S01]  /*0db0*/  WARPGROUP.ARRIVE ;  /* 0x00000000000079c5 */ /* 0x000fe20000000000 */
[----:B------:R-:W-:Y:S02]  /*0dc0*/  UIADD3 UR5, UR5, 0x1c000, URZ ;  /* 0x0001c00005057890 */ /* 0x000fe4000fffe03f */
[----:B------:R-:W-:Y:S02]  /*0dd0*/  ULOP3.LUT UR4, UR4, 0x3fff, URZ, 0xc0, !UPT ;  /* 0x00003fff04047892 */ /* 0x000fe4000f8ec03f */
[----:B------:R-:W-:Y:S02]  /*0de0*/  USHF.R.U32.HI UR5, URZ, 0x4, UR5 ;  /* 0x000000043f057899 */ /* 0x000fe40008011605 */
[----:B------:R-:W-:Y:S02]  /*0df0*/  ULOP3.LUT UR9, UR4, 0x10000, URZ, 0xfc, !UPT ;  /* 0x0001000004097892 */ /* 0x000fe4000f8efc3f */
[----:B------:R-:W-:Y:S01]  /*0e00*/  ULOP3.LUT UR8, UR5, 0x3fff, URZ, 0xc0, !UPT ;  /* 0x00003fff05087892 */ /* 0x000fe2000f8ec03f */
[----:B------:R-:W-:-:S02]  /*0e10*/  UMOV UR7, 0x40000040 ;  /* 0x4000004000077882 */ /* 0x000fc40000000000 */
[----:B------:R-:W-:Y:S02]  /*0e20*/  UMOV UR5, 0x40000040 ;  /* 0x4000004000057882 */ /* 0x000fe40000000000 */
[----:B------:R-:W-:Y:S02]  /*0e30*/  UMOV UR4, UR9 ;  /* 0x0000000900047c82 */ /* 0x000fe40008000000 */
[----:B------:R-:W-:Y:S02]  /*0e40*/  UMOV UR6, UR8 ;  /* 0x0000000800067c82 */ /* 0x000fe40008000000 */
[----:B------:R-:W-:Y:S01]  /*0e50*/  HGMMA.64x64x16.F32 R24, gdesc[UR4].tnspB, RZ, !UPT ;  /* 0x40e00000041879f0 */ /* 0x000fe2000c7008ff */
[----:B------:R-:W-:Y:S02]  /*0e60*/  UIADD3 UR4, UR9, 0x2, URZ ;  /* 0x0000000209047890 */ /* 0x000fe4000fffe03f */
[----:B------:R-:W-:Y:S01]  /*0e70*/  UIADD3 UR6, UR8, 0x80, URZ ;  /* 0x0000008008067890 */ /* 0x000fe2000fffe03f */
[----:B------:R-:W-:Y:S01]  /*0e80*/  UMOV UR5, 0x40000040 ;  /* 0x4000004000057882 */ /* 0x000fe20000000000 */
[----:B------:R-:W-:-:S07]  /*0e90*/  UMOV UR7, 0x40000040 ;  /* 0x4000004000077882 */ /* 0x000fce0000000000 */
[----:B------:R-:W-:Y:S01]  /*0ea0*/  HGMMA.64x64x16.F32 R24, gdesc[UR4].tnspB, R24 ;  /* 0x40e00000041879f0 */ /* 0x000fe20008700818 */
        /* <DEDUP_REMOVED lines=9> */
[----:B------:R-:W-:Y:S01]  /*0f40*/  HGMMA.64x64x16.F32 R24, gdesc[UR4].tnspB, R24, gsb0 ;  /* 0x40e00000041879f0 */ /* 0x000fe20008000818 */
[----:B------:R-:W-:-:S05]  /*0f50*/  UMOV UR4, 0x1 ;  /* 0x0000000100047882 */ /* 0x000fca0000000000 */
.L_x_15:
[----:B0-----:R-:W-:-:S05]  /*0f60*/  VIMNMX R6, R11, 0x1, PT ;  /* 0x000000010b067848 */ /* 0x001fca0003fe0100 */
[----:B------:R-:W-:-:S05]  /*0f70*/  IMAD.IADD R6, R11, 0x1, -R6 ;  /* 0x000000010b067824 */ /* 0x000fca00078e0a06 */
[----:B------:R-:W-:-:S13]  /*0f80*/  ISETP.GE.AND P0, PT, R6, 0x1, PT ;  /* 0x000000010600780c */ /* 0x000fda0003f06270 */
[----:B------:R-:W-:Y:S05]  /*0f90*/  @!P0 BRA `(.L_x_18) ;  /* 0x0000000400188947 */ /* 0x000fea0003800000 */
[----:B------:R-:W0:Y:S01]  /*0fa0*/  S2UR UR6, SR_CgaCtaId ;  /* 0x00000000000679c3 */ /* 0x000e220000008800 */
[----:B------:R-:W-:Y:S01]  /*0fb0*/  UMOV UR5, 0x400 ;  /* 0x0000040000057882 */ /* 0x000fe20000000000 */
[----:B------:R-:W-:Y:S01]  /*0fc0*/  LOP3.LUT R13, R4, 0x1, RZ, 0xfc, !PT ;  /* 0x00000001040d7812 */ /* 0x000fe200078efcff */
[----:B------:R-:W-:Y:S01]  /*0fd0*/  IMAD.MOV.U32 R12, RZ, RZ, RZ ;  /* 0x000000ffff0c7224 */ /* 0x000fe200078e00ff */
[----:B------:R-:W-:Y:S01]  /*0fe0*/  UISETP.NE.U32.AND UP0, UPT, UR4, URZ, UPT ;  /* 0x0000003f0400728c */ /* 0x000fe2000bf05070 */
[----:B------:R-:W-:Y:S02]  /*0ff0*/  IMAD.MOV.U32 R7, RZ, RZ, R6 ;  /* 0x000000ffff077224 */ /* 0x000fe400078e0006 */
[----:B------:R-:W-:Y:S01]  /*1000*/  IMAD.MOV.U32 R8, RZ, RZ, RZ ;  /* 0x000000ffff087224 */ /* 0x000fe200078e00ff */
[----:B0-----:R-:W-:-:S04]  /*1010*/  ULEA UR7, UR6, UR5, 0x18 ;  /* 0x0000000506077291 */ /* 0x001fc8000f8ec03f */
[----:B------:R-:W-:Y:S02]  /*1020*/  USHF.R.U32.HI UR5, URZ, 0x4, UR7 ;  /* 0x000000043f057899 */ /* 0x000fe40008011607 */
[----:B------:R-:W-:Y:S02]  /*1030*/  UIADD3 UR6, UR7, 0x1c000, URZ ;  /* 0x0001c00007067890 */ /* 0x000fe4000fffe03f */
[----:B------:R-:W-:Y:S02]  /*1040*/  ULOP3.LUT UR5, UR5, 0x3fff, URZ, 0xc0, !UPT ;  /* 0x00003fff05057892 */ /* 0x000fe4000f8ec03f */
[----:B------:R-:W-:Y:S02]  /*1050*/  USHF.R.U32.HI UR6, URZ, 0x4, UR6 ;  /* 0x000000043f067899 */ /* 0x000fe40008011606 */
[----:B------:R-:W-:Y:S02]  /*1060*/  ULOP3.LUT UR14, UR5, 0x10000, URZ, 0xfc, !UPT ;  /* 0x00010000050e7892 */ /* 0x000fe4000f8efc3f */
[----:B------:R-:W-:-:S12]  /*1070*/  ULOP3.LUT UR15, UR6, 0x3fff, URZ, 0xc0, !UPT ;  /* 0x00003fff060f7892 */ /* 0x000fd8000f8ec03f */
.L_x_23:
[----:B------:R-:W-:-:S13]  /*1080*/  ISETP.NE.AND P1, PT, R13, 0x3, PT ;  /* 0x000000030d00780c */ /* 0x000fda0003f25270 */
[----:B------:R-:W-:Y:S05]  /*1090*/  @!P1 BRA `(.L_x_19) ;  /* 0x0000000000049947 */ /* 0x000fea0003800000 */
[----:B------:R-:W-:Y:S01]  /*10a0*/  BPT.TRAP 0x1 ;  /* 0x000000040000795c */ /* 0x000fe20000300000 */
.L_x_19:
[----:B------:R-:W-:Y:S01]  /*10b0*/  SHF.L.U32 R9, R12, 0x1f, RZ ;  /* 0x0000001f0c097819 */ /* 0x000fe200000006ff */
[----:B------:R-:W-:-:S12]  /*10c0*/  ULEA UR5, UR4, UR7, 0x3 ;  /* 0x0000000704057291 */ /* 0x000fd8000f8e183f */
.L_x_20:
[----:B0-----:R-:W-:-:S04]  /*10d0*/  IMAD.U32 R10, RZ, RZ, UR5 ;  /* 0x00000005ff0a7e24 */ /* 0x001fc8000f8e00ff */
[----:B------:R0:W1:Y:S03]  /*10e0*/  SYNCS.PHASECHK.TRANS64.TRYWAIT P0, [R10+URZ+0x38000], R9 ;  /* 0x038000090a0075a7 */ /* 0x000066000800017f */
[----:B-1----:R-:W-:Y:S05]  /*10f0*/  @!P0 NANOSLEEP.SYNCS 0x989680 ;  /* 0x009896800000895d */ /* 0x002fea0003900000 */
[----:B------:R-:W1:Y:S02]  /*1100*/  @!P0 SYNCS.PHASECHK.TRANS64 P0, [R10+URZ+0x38000], R9 ;  /* 0x038000090a0085a7 */ /* 0x000e64000800007f */
[----:B-1----:R-:W-:Y:S05]  /*1110*/  @!P0 BRA `(.L_x_20) ;  /* 0xfffffffc00ec8947 */ /* 0x002fea000383ffff */
[----:B------:R-:W-:Y:S01]  /*1120*/  ULEA UR5, UR4, UR14, 0x9 ;  /* 0x0000000e04057291 */ /* 0x000fe2000f8e483f */
[----:B------:R-:W-:Y:S01]  /*1130*/  WARPGROUP.ARRIVE ;  /* 0x00000000000079c5 */ /* 0x000fe20000000000 */
[----:B------:R-:W-:Y:S01]  /*1140*/  ULEA UR6, UR4, UR15, 0x9 ;  /* 0x0000000f04067291 */ /* 0x000fe2000f8e483f */
[----:B------:R-:W-:Y:S01]  /*1150*/  UMOV UR9, 0x40000040 ;  /* 0x4000004000097882 */ /* 0x000fe20000000000 */
[----:B------:R-:W-:-:S03]  /*1160*/  UMOV UR11, 0x40000040 ;  /* 0x40000040000b7882 */ /* 0x000fc60000000000 */
[----:B------:R-:W-:Y:S02]  /*1170*/  UMOV UR8, UR5 ;  /* 0x0000000500087c82 */ /* 0x000fe40008000000 */
[----:B------:R-:W-:Y:S02]  /*1180*/  UMOV UR10, UR6 ;  /* 0x00000006000a7c82 */ /* 0x000fe40008000000 */
[----:B------:R-:W-:Y:S01]  /*1190*/  HGMMA.64x64x16.F32 R24, gdesc[UR8].tnspB, R24, UP0 ;  /* 0x40e00000081879f0 */ /* 0x000fe2000bf00818 */
        /* <DEDUP_REMOVED lines=14> */
[----:B------:R-:W-:Y:S03]  /*1280*/  HGMMA.64x64x16.F32 R24, gdesc[UR8].tnspB, R24, gsb0 ;  /* 0x40e00000081879f0 */ /* 0x000fe60008000818 */
[----:B------:R-:W-:Y:S02]  /*1290*/  WARPGROUP.DEPBAR.LE gsb0, 0x1 ;  /* 0x00008000000079c5 */ /* 0x000fe40000010100 */
[----:B------:R-:W-:Y:S05]  /*12a0*/  @!P1 BRA `(.L_x_21) ;  /* 0x0000000000049947 */ /* 0x000fea0003800000 */
[----:B------:R-:W-:Y:S01]  /*12b0*/  BPT.TRAP 0x1 ;  /* 0x000000040000795c */ /* 0x000fe20000300000 */
.L_x_21:
[----:B------:R-:W-:-:S13]  /*12c0*/  ISETP.NE.AND P0, PT, R3, RZ, PT ;  /* 0x000000ff0300720c */ /* 0x000fda0003f05270 */
[----:B0-----:R-:W-:-:S05]  /*12d0*/  @P0 LEA R9, R8, UR7, 0x3 ;  /* 0x0000000708090c11 */ /* 0x001fca000f8e18ff */
[----:B------:R-:W-:-:S05]  /*12e0*/  @P0 VIADD R10, R9, 0x38070 ;  /* 0x00038070090a0836 */ /* 0x000fca0000000000 */
[----:B------:R-:W-:-:S04]  /*12f0*/  @P0 PRMT R10, R5, 0x654, R10 ;  /* 0x00000654050a0816 */ /* 0x000fc8000000000a */
[----:B------:R0:W-:Y:S01]  /*1300*/  @P0 SYNCS.ARRIVE.TRANS64.RED.A1T0 RZ, [R10+URZ], RZ ;  /* 0x000000ff0aff09a7 */ /* 0x0001e2000810043f */
[----:B------:R-:W-:-:S13]  /*1310*/  ISETP.GT.U32.AND P0, PT, R4, 0x1, PT ;  /* 0x000000010400780c */ /* 0x000fda0003f04070 */
[----:B0-----:R-:W-:Y:S05]  /*1320*/  @P0 BRA `(.L_x_22) ;  /* 0x0000000000040947 */ /* 0x001fea0003800000 */
[----:B------:R-:W-:Y:S01]  /*1330*/  BPT.TRAP 0x1 ;  /* 0x000000040000795c */ /* 0x000fe20000300000 */
.L_x_22:
[----:B------:R-:W-:Y:S01]  /*1340*/  UIADD3 UR4, UR4, 0x1, URZ ;  /* 0x0000000104047890 */ /* 0x000fe2000fffe03f */
[C---:B------:R-:W-:Y:S01]  /*1350*/  ISETP.GT.AND P1, PT, R7.reuse, 0x1, PT ;  /* 0x000000010700780c */ /* 0x040fe20003f24270 */
[----:B------:R-:W-:Y:S02]  /*1360*/  VIADD R8, R8, 0x1 ;  /* 0x0000000108087836 */ /* 0x000fe40000000000 */
[----:B------:R-:W-:Y:S01]  /*1370*/  UISETP.NE.AND UP0, UPT, UR4, 0xe, UPT ;  /* 0x0000000e0400788c */ /* 0x000fe2000bf05270 */
[----:B------:R-:W-:Y:S02]  /*1380*/  VIADD R7, R7, 0xffffffff ;  /* 0xffffffff07077836 */ /* 0x000fe40000000000 */
[C---:B------:R-:W-:Y:S01]  /*1390*/  ISETP.NE.AND P0, PT, R8.reuse, 0xe, PT ;  /* 0x0000000e0800780c */ /* 0x040fe20003f05270 */
[----:B------:R-:W-:Y:S02]  /*13a0*/  USEL UR5, URZ, 0x1, UP0 ;  /* 0x000000013f057887 */ /* 0x000fe40008000000 */
[----:B------:R-:W-:Y:S01]  /*13b0*/  USEL UR4, UR4, URZ, UP0 ;  /* 0x0000003f04047287 */ /* 0x000fe20008000000 */
[----:B------:R-:W-:Y:S01]  /*13c0*/  SEL R8, R8, RZ, P0 ;  /* 0x000000ff08087207 */ /* 0x000fe20000000000 */
[----:B------:R-:W-:-:S02]  /*13d0*/  UPLOP3.LUT UP0, UPT, UPT, UPT, UPT, 0x80, 0x0 ;  /* 0x000000000000789c */ /* 0x000fc40003f0f070 */
[----:B------:R-:W-:Y:S01]  /*13e0*/  LOP3.LUT R12, R12, UR5, RZ, 0x3c, !PT ;  /* 0x000000050c0c7c12 */ /* 0x000fe2000f8e3cff */
[----:B------:R-:W-:Y:S08]  /*13f0*/  @P1 BRA `(.L_x_23) ;  /* 0xfffffffc00201947 */ /* 0x000ff0000383ffff */
.L_x_18:
[----:B------:R-:W-:Y:S01]  /*1400*/  ISETP.GE.AND P0, PT, R11, 0x1, PT ;  /* 0x000000010b00780c */ /* 0x000fe20003f06270 */
[----:B------:R-:W-:-:S12]  /*1410*/  WARPGROUP.DEPBAR.LE gsb0, 0x0 ;  /* 0x00008000000079c5 */ /* 0x000fd80000010000 */
[----:B------:R-:W-:Y:S05]  /*1420*/  @!P0 BRA `(.L_x_24) ;  /* 0x0000000000588947 */ /* 0x000fea0003800000 */
[----:B------:R-:W-:-:S04]  /*1430*/  LOP3.LUT R7, R4, 0x1, RZ, 0xfc, !PT ;  /* 0x0000000104077812 */ /* 0x000fc800078efcff */
[----:B------:R-:W-:-:S13]  /*1440*/  ISETP.NE.AND P0, PT, R7, 0x3, PT ;  /* 0x000000030700780c */ /* 0x000fda0003f05270 */
[----:B------:R-:W-:Y:S05]  /*1450*/  @!P0 BRA `(.L_x_25) ;  /* 0x0000000000048947 */ /* 0x000fea0003800000 */
[----:B------:R-:W-:Y:S01]  /*1460*/  BPT.TRAP 0x1 ;  /* 0x000000040000795c */ /* 0x000fe20000300000 */
.L_x_25:
[----:B------:R-:W-:Y:S01]  /*1470*/  ISETP.NE.AND P0, PT, R3, RZ, PT ;  /* 0x000000ff0300720c */ /* 0x000fe20003f05270 */
[----:B------:R-:W-:Y:S01]  /*1480*/  BSSY B0, `(.L_x_26) ;  /* 0x000000e000007945 */ /* 0x000fe20003800000 */
[----:B------:R-:W-:-:S11]  /*1490*/  ISETP.GT.U32.AND P1, PT, R4, 0x1, PT ;  /* 0x000000010400780c */ /* 0x000fd60003f24070 */
[----:B------:R-:W-:Y:S05]  /*14a0*/  @!P0 BRA `(.L_x_27) ;  /* 0x00000000002c8947 */ /* 0x000fea0003800000 */
[----:B------:R-:W0:Y:S01]  /*14b0*/  S2R R4, SR_CgaCtaId ;  /* 0x0000000000047919 */ /* 0x000e220000008800 */
[----:B------:R-:W-:Y:S02]  /*14c0*/  SHF.R.U32.HI R8, RZ, 0x1, R6 ;  /* 0x00000001ff087819 */ /* 0x000fe40000011606 */
[----:B------:R-:W-:-:S03]  /*14d0*/  MOV R3, 0x400 ;  /* 0x0000040000037802 */ /* 0x000fc60000000f00 */
[----:B------:R-:W-:-:S05]  /*14e0*/  IMAD.WIDE.U32 R8, R8, -0x6db6db6d, RZ ;  /* 0x9249249308087825 */ /* 0x000fca00078e00ff */
[----:B------:R-:W-:-:S05]  /*14f0*/  SHF.R.U32.HI R9, RZ, 0x2, R9 ;  /* 0x00000002ff097819 */ /* 0x000fca0000011609 */
[----:B------:R-:W-:Y:S01]  /*1500*/  IMAD R6, R9, -0xe, R6 ;  /* 0xfffffff209067824 */ /* 0x000fe200078e0206 */
[----:B0-----:R-:W-:-:S05]  /*1510*/  LEA R3, R4, R3, 0x18 ;  /* 0x0000000304037211 */ /* 0x001fca00078ec0ff */
[----:B------:R-:W-:-:S04]  /*1520*/  IMAD R6, R6, 0x8, R3 ;  /* 0x0000000806067824 */ /* 0x000fc800078e0203 */
[----:B------:R-:W-:-:S05]  /*1530*/  VIADD R6, R6, 0x38070 ;  /* 0x0003807006067836 */ /* 0x000fca0000000000 */
[----:B------:R-:W-:-:S04]  /*1540*/  PRMT R6, R5, 0x654, R6 ;  /* 0x0000065405067816 */ /* 0x000fc80000000006 */
[----:B------:R0:W-:Y:S03]  /*1550*/  SYNCS.ARRIVE.TRANS64.RED.A1T0 RZ, [R6+URZ], RZ ;  /* 0x000000ff06ff79a7 */ /* 0x0001e6000810043f */
.L_x_27:
[----:B------:R-:W-:Y:S05]  /*1560*/  BSYNC B0 ;  /* 0x0000000000007941 */ /* 0x000fea0003800000 */
.L_x_26:
[----:B------:R-:W-:Y:S05]  /*1570*/  @P1 BRA `(.L_x_24) ;  /* 0x0000000000041947 */ /* 0x000fea0003800000 */
[----:B------:R-:W-:Y:S01]  /*1580*/  BPT.TRAP 0x1 ;  /* 0x000000040000795c */ /* 0x000fe20000300000 */
.L_x_24:
[----:B------:R-:W1:Y:S01]  /*1590*/  S2R R3, SR_TID.X ;  /* 0x0000000000037919 */ /* 0x000e620000002100 */
[----:B------:R-:W-:Y:S01]  /*15a0*/  ULDC.64 UR4, c[0x0][0x280] ;  /* 0x0000a00000047ab9 */ /* 0x000fe20000000a00 */
[----:B------:R-:W2:Y:S01]  /*15b0*/  S2R R9, SR_CTAID.Y ;  /* 0x0000000000097919 */ /* 0x000ea20000002600 */
[----:B------:R-:W4:Y:S01]  /*15c0*/  S2R R11, SR_CTAID.X ;  /* 0x00000000000b7919 */ /* 0x000f220000002500 */
[----:B-1----:R-:W-:-:S04]  /*15d0*/  SHF.R.S32.HI R4, RZ, 0x1f, R3 ;  /* 0x0000001fff047819 */ /* 0x002fc80000011403 */
[----:B------:R-:W-:Y:S01]  /*15e0*/  LEA.HI R4, R4, R3, RZ, 0x7 ;  /* 0x0000000304047211 */ /* 0x000fe200078f38ff */
[----:B--2---:R-:W-:-:S03]  /*15f0*/  IMAD.SHL.U32 R9, R9, 0x40, RZ ;  /* 0x0000004009097824 */ /* 0x004fc600078e00ff */
[----:B------:R-:W-:Y:S02]  /*1600*/  LOP3.LUT R4, R4, 0xffffff80, RZ, 0xc0, !PT ;  /* 0xffffff8004047812 */ /* 0x000fe400078ec0ff */
[----:B------:R-:W-:-:S03]  /*1610*/  ISETP.GE.AND P0, PT, R9, UR5, PT ;  /* 0x0000000509007c0c */ /* 0x000fc6000bf06270 */
[----:B------:R-:W-:Y:S02]  /*1620*/  IMAD.IADD R12, R3, 0x1, -R4 ;  /* 0x00000001030c7824 */ /* 0x000fe400078e0a04 */
[----:B----4-:R-:W-:-:S03]  /*1630*/  IMAD.SHL.U32 R3, R11, 0x40, RZ ;  /* 0x000000400b037824 */ /* 0x010fc600078e00ff */
[----:B------:R-:W-:Y:S02]  /*1640*/  SHF.R.S32.HI R15, RZ, 0x1f, R12 ;  /* 0x0000001fff0f7819 */ /* 0x000fe4000001140c */
[----:B------:R-:W-:Y:S02]  /*1650*/  ISETP.GE.OR P0, PT, R3, UR4, P0 ;  /* 0x0000000403007c0c */ /* 0x000fe40008706670 */
[----:B------:R-:W-:-:S04]  /*1660*/  LEA.HI R4, R15, R12, RZ, 0x2 ;  /* 0x0000000c0f047211 */ /* 0x000fc800078f10ff */
[--C-:B------:R-:W-:Y:S02]  /*1670*/  SHF.R.S32.HI R8, RZ, 0x2, R4.reuse ;  /* 0x00000002ff087819 */ /* 0x100fe40000011404 */
[----:B------:R-:W-:-:S04]  /*1680*/  SHF.R.S32.HI R5, RZ, 0x1f, R4 ;  /* 0x0000001fff057819 */ /* 0x000fc80000011404 */
[----:B------:R-:W-:-:S04]  /*1690*/  LEA.HI R5, R5, R8, RZ, 0x3 ;  /* 0x0000000805057211 */ /* 0x000fc800078f18ff */
[----:B------:R-:W-:Y:S01]  /*16a0*/  LOP3.LUT R13, R5, 0xfffffff8, RZ, 0xc0, !PT ;  /* 0xfffffff8050d7812 */ /* 0x000fe200078ec0ff */
[----:B------:R-:W-:Y:S06]  /*16b0*/  @P0 EXIT ;  /* 0x000000000000094d */ /* 0x000fec0003800000 */
[----:B0-----:R-:W0:Y:S01]  /*16c0*/  LDC.64 R6, c[0x0][0x5d0] ;  /* 0x00017400ff067b82 */ /* 0x001e220000000a00 */
[----:B------:R-:W-:Y:S01]  /*16d0*/  LOP3.LUT R5, R4, 0x7ffffffc, RZ, 0xc0, !PT ;  /* 0x7ffffffc04057812 */ /* 0x000fe200078ec0ff */
[----:B------:R-:W-:Y:S01]  /*16e0*/  IMAD.IADD R4, R8, 0x1, -R13 ;  /* 0x0000000108047824 */ /* 0x000fe200078e0a0d */
[----:B------:R-:W-:Y:S02]  /*16f0*/  LEA.HI R10, R15, R12, RZ, 0x5 ;  /* 0x0000000c0f0a7211 */ /* 0x000fe400078f28ff */
[----:B---3-5:R-:W-:Y:S01]  /*1700*/  FSETP.NEU.AND P1, PT, R2, RZ, PT ;  /* 0x000000ff0200720b */ /* 0x028fe20003f2d000 */
[----:B------:R-:W-:Y:S01]  /*1710*/  IMAD.IADD R8, R12, 0x1, -R5 ;  /* 0x000000010c087824 */ /* 0x000fe200078e0a05 */
[----:B------:R-:W-:Y:S02]  /*1720*/  SHF.R.S32.HI R5, RZ, 0x1f, R4 ;  /* 0x0000001fff057819 */ /* 0x000fe40000011404 */
[----:B------:R-:W-:Y:S01]  /*1730*/  SHF.R.S32.HI R13, RZ, 0x5, R10 ;  /* 0x00000005ff0d7819 */ /* 0x000fe2000001140a */
[----:B------:R-:W-:-:S02]  /*1740*/  IMAD.SHL.U32 R12, R8, 0x2, RZ ;  /* 0x00000002080c7824 */ /* 0x000fc400078e00ff */
[----:B------:R-:W-:-:S03]  /*1750*/  IMAD.WIDE R10, R11, 0x40, R4 ;  /* 0x000000400b0a7825 */ /* 0x000fc600078e0204 */
[----:B------:R-:W-:Y:S01]  /*1760*/  SHF.R.S32.HI R14, RZ, 0x1f, R12 ;  /* 0x0000001fff0e7819 */ /* 0x000fe2000001140c */
[----:B------:R-:W-:Y:S01]  /*1770*/  IMAD R5, R13, -0x10, -R3 ;  /* 0xfffffff00d057824 */ /* 0x000fe200078e0a03 */
[----:B------:R-:W-:Y:S01]  /*1780*/  IADD3 R8, P0, R9, R12, RZ ;  /* 0x0000000c09087210 */ /* 0x000fe20007f1e0ff */
[----:B------:R-:W-:Y:S01]  /*1790*/  IMAD.WIDE R10, R13, 0x10, R10 ;  /* 0x000000100d0a7825 */ /* 0x000fe200078e020a */
[----:B------:R-:W-:Y:S02]  /*17a0*/  IADD3 R3, -R12, UR5, -R9 ;  /* 0x000000050c037c10 */ /* 0x000fe4000fffe909 */
[----:B------:R-:W-:Y:S02]  /*17b0*/  LEA.HI.X.SX32 R9, R9, R14, 0x1, P0 ;  /* 0x0000000e09097211 */ /* 0x000fe400000f0eff */
[----:B------:R-:W-:Y:S01]  /*17c0*/  IADD3 R4, R5, UR4, -R4 ;  /* 0x0000000405047c10 */ /* 0x000fe2000fffe804 */
[-C--:B0-----:R-:W-:Y:S01]  /*17d0*/  IMAD R5, R11, R6.reuse, RZ ;  /* 0x000000060b057224 */ /* 0x081fe200078e02ff */
[----:B------:R-:W-:Y:S01]  /*17e0*/  ISETP.GT.AND P0, PT, R3, RZ, PT ;  /* 0x000000ff0300720c */ /* 0x000fe20003f04270 */
[----:B------:R-:W-:Y:S01]  /*17f0*/  IMAD.WIDE.U32 R12, R10, R6, R8 ;  /* 0x000000060a0c7225 */ /* 0x000fe200078e0008 */
[----:B------:R-:W-:-:S02]  /*1800*/  SHF.L.U64.HI R16, R6, 0x3, R7 ;  /* 0x0000000306107819 */ /* 0x000fc40000010207 */
[----:B------:R-:W-:Y:S01]  /*1810*/  ISETP.GT.AND P2, PT, R4, RZ, P0 ;  /* 0x000000ff0400720c */ /* 0x000fe20000744270 */
[----:B------:R-:W-:Y:S02]  /*1820*/  IMAD R5, R10, R7, R5 ;  /* 0x000000070a057224 */ /* 0x000fe400078e0205 */
[----:B------:R-:W-:Y:S02]  /*1830*/  IMAD.SHL.U32 R17, R6, 0x8, RZ ;  /* 0x0000000806117824 */ /* 0x000fe400078e00ff */
[----:B------:R-:W-:Y:S01]  /*1840*/  IMAD.IADD R19, R13, 0x1, R5 ;  /* 0x000000010d137824 */ /* 0x000fe200078e0205 */
[----:B------:R-:W-:Y:S07]  /*1850*/  @!P1 BRA `(.L_x_28) ;  /* 0x00000018001c9947 */ /* 0x000fee0003800000 */
[----:B------:R-:W-:Y:S01]  /*1860*/  ULDC.64 UR6, c[0x0][0x5b0] ;  /* 0x00016c0000067ab9 */ /* 0x000fe20000000a00 */
[----:B------:R-:W-:Y:S01]  /*1870*/  ULDC.64 UR8, c[0x0][0x5a8] ;  /* 0x00016a0000087ab9 */ /* 0x000fe20000000a00 */
[----:B------:R-:W-:Y:S01]  /*1880*/  IMAD R5, R11, UR6, RZ ;  /* 0x000000060b057c24 */ /* 0x000fe2000f8e02ff */
[----:B------:R-:W-:Y:S01]  /*1890*/  ULDC.64 UR4, c[0x0][0x5c8] ;  /* 0x0001720000047ab9 */ /* 0x000fe20000000a00 */
[----:B------:R-:W-:-:S04]  /*18a0*/  IMAD.WIDE.U32 R14, R10, UR6, R8 ;  /* 0x000000060a0e7c25 */ /* 0x000fc8000f8e0008 */
[----:B------:R-:W-:Y:S01]  /*18b0*/  IMAD R5, R10, UR7, R5 ;  /* 0x000000070a057c24 */ /* 0x000fe2000f8e0205 */
[----:B------:R-:W-:-:S03]  /*18c0*/  LEA R6, P1, R14, UR8, 0x1 ;  /* 0x000000080e067c11 */ /* 0x000fc6000f8208ff */
[----:B------:R-:W-:-:S05]  /*18d0*/  IMAD.IADD R7, R15, 0x1, R5 ;  /* 0x000000010f077824 */ /* 0x000fca00078e0205 */
[----:B------:R-:W-:-:S05]  /*18e0*/  LEA.HI.X R7, R14, UR9, R7, 0x1, P1 ;  /* 0x000000090e077c11 */ /* 0x000fca00088f0c07 */
[----:B------:R-:W2:Y:S01]  /*18f0*/  @P2 LDG.E.LTC128B.U16 R13, desc[UR12][R6.64] ;  /* 0x0000000c060d2981 */ /* 0x000ea2000c1e1520 */
[----:B------:R-:W-:Y:S01]  /*1900*/  LEA R14, P4, R12, UR4, 0x1 ;  /* 0x000000040c0e7c11 */ /* 0x000fe2000f8808ff */
[----:B------:R-:W-:Y:S01]  /*1910*/  BSSY B0, `(.L_x_29) ;  /* 0x000000d000007945 */ /* 0x000fe20003800000 */
[----:B------:R-:W-:-:S04]  /*1920*/  ISETP.GT.AND P1, PT, R3, 0x1, PT ;  /* 0x000000010300780c */ /* 0x000fc80003f24270 */
[----:B------:R-:W-:Y:S01]  /*1930*/  ISETP.GT.AND P3, PT, R4, RZ, P1 ;  /* 0x000000ff0400720c */ /* 0x000fe20000f64270 */
[----:B--2---:R-:W-:-:S05]  /*1940*/  HADD2.F32 R15, -RZ, R13.H0_H0 ;  /* 0x2000000dff0f7230 */ /* 0x004fca0000004100 */
[----:B------:R-:W-:-:S04]  /*1950*/  FMUL R15, R15, R2 ;  /* 0x000000020f0f7220 */ /* 0x000fc80000400000 */
[----:B------:R-:W-:-:S05]  /*1960*/  FFMA R15, R24, R0, R15 ;  /* 0x00000000180f7223 */ /* 0x000fca000000000f */
[----:B------:R-:W-:Y:S02]  /*1970*/  F2FP.F16.F32.PACK_AB R18, RZ, R15 ;  /* 0x0000000fff12723e */ /* 0x000fe400000000ff */
[----:B------:R-:W-:Y:S02]  /*1980*/  LEA.HI.X R15, R12, UR5, R19, 0x1, P4 ;  /* 0x000000050c0f7c11 */ /* 0x000fe4000a0f0c13 */
[----:B------:R-:W-:Y:S02]  /*1990*/  PRMT R12, R18, 0x7610, R12 ;  /* 0x00007610120c7816 */ /* 0x000fe4000000000c */
[----:B------:R-:W-:-:S03]  /*19a0*/  PRMT R18, R13, 0x7610, R18 ;  /* 0x000076100d127816 */ /* 0x000fc60000000012 */
[----:B------:R0:W-:Y:S01]  /*19b0*/  @P2 STG.E.U16 desc[UR12][R14.64], R12 ;  /* 0x0000000c0e002986 */ /* 0x0001e2000c10150c */
[----:B------:R-:W-:Y:S05]  /*19c0*/  @!P3 BRA `(.L_x_30) ;  /* 0x000000000004b947 */ /* 0x000fea0003800000 */
[----:B------:R1:W5:Y:S02]  /*19d0*/  LDG.E.LTC128B.U16 R18, desc[UR12][R6.64+0x2] ;  /* 0x0000020c06127981 */ /* 0x000364000c1e1520 */
.L_x_30:
[----:B------:R-:W-:Y:S05]  /*19e0*/  BSYNC B0 ;  /* 0x0000000000007941 */ /* 0x000fea0003800000 */
.L_x_29:
[----:B------:R-:W-:Y:S01]  /*19f0*/  USHF.L.U32 UR5, UR6, 0x3, URZ ;  /* 0x0000000306057899 */ /* 0x000fe2000800063f */
[----:B-----5:R-:W-:Y:S01]  /*1a00*/  HADD2.F32 R11, -RZ, R18.H0_H0 ;  /* 0x20000012ff0b7230 */ /* 0x020fe20000004100 */
[----:B------:R-:W-:Y:S01]  /*1a10*/  USHF.L.U64.HI UR4, UR6, 0x3, UR7 ;  /* 0x0000000306047899 */ /* 0x000fe20008010207 */
[----:B------:R-:W-:-:S03]  /*1a20*/  ISETP.GT.AND P0, PT, R4, 0x8, P0 ;  /* 0x000000080400780c */ /* 0x000fc60000704270 */
[----:B0-----:R-:W-:Y:S02]  /*1a30*/  IMAD.U32 R12, RZ, RZ, UR5 ;  /* 0x00000005ff0c7e24 */ /* 0x001fe4000f8e00ff */
[----:B------:R-:W-:Y:S01]  /*1a40*/  FMUL R20, R11, R2 ;  /* 0x000000020b147220 */ /* 0x000fe20000400000 */
[----:B------:R-:W-:-:S03]  /*1a50*/  IMAD.U32 R13, RZ, RZ, UR4 ;  /* 0x00000004ff0d7e24 */ /* 0x000fc6000f8e00ff */
[----:B------:R-:W-:Y:S01]  /*1a60*/  FFMA R20, R25, R0, R20 ;  /* 0x0000000019147223 */ /* 0x000fe20000000014 */
[----:B------:R-:W-:-:S04]  /*1a70*/  IMAD.WIDE.U32 R12, R10, UR6, R12 ;  /* 0x000000060a0c7c25 */ /* 0x000fc8000f8e000c */
[----:B------:R-:W-:Y:S02]  /*1a80*/  F2FP.F16.F32.PACK_AB R20, RZ, R20 ;  /* 0x00000014ff14723e */ /* 0x000fe400000000ff */
[----:B------:R-:W-:Y:S01]  /*1a90*/  IADD3 R10, P2, R8, R12, RZ ;  /* 0x0000000c080a7210 */ /* 0x000fe20007f5e0ff */
[----:B------:R-:W-:-:S03]  /*1aa0*/  @P3 IMAD.MOV.U32 R12, RZ, RZ, R14 ;  /* 0x000000ffff0c3224 */ /* 0x000fc600078e000e */
[----:B------:R-:W-:Y:S01]  /*1ab0*/  IADD3.X R5, R9, R5, R13, P2, !PT ;  /* 0x0000000509057210 */ /* 0x000fe200017fe40d */
[----:B------:R-:W-:Y:S01]  /*1ac0*/  @P3 IMAD.MOV.U32 R13, RZ, RZ, R15 ;  /* 0x000000ffff0d3224 */ /* 0x000fe200078e000f */
[----:B------:R-:W-:-:S04]  /*1ad0*/  LEA R8, P2, R10, UR8, 0x1 ;  /* 0x000000080a087c11 */ /* 0x000fc8000f8408ff */
[----:B------:R-:W-:Y:S01]  /*1ae0*/  LEA.HI.X R9, R10, UR9, R5, 0x1, P2 ;  /* 0x000000090a097c11 */ /* 0x000fe200090f0c05 */
[----:B------:R0:W-:Y:S04]  /*1af0*/  @P3 STG.E.U16 desc[UR12][R12.64+0x2], R20 ;  /* 0x000002140c003986 */ /* 0x0001e8000c10150c */
[----:B------:R-:W2:Y:S01]  /*1b00*/  @P0 LDG.E.LTC128B.U16 R18, desc[UR12][R8.64] ;  /* 0x0000000c08120981 */ /* 0x000ea2000c1e1520 */
[C---:B------:R-:W-:Y:S01]  /*1b10*/  SHF.L.U64.HI R11, R17.reuse, 0x1, R16 ;  /* 0x00000001110b7819 */ /* 0x040fe20000010210 */
[----:B------:R-:W-:Y:S01]  /*1b20*/  BSSY B0, `(.L_x_31) ;  /* 0x000000b000007945 */ /* 0x000fe20003800000 */
[----:B------:R-:W-:Y:S02]  /*1b30*/  LEA R10, P2, R17, R14, 0x1 ;  /* 0x0000000e110a7211 */ /* 0x000fe400078408ff */
[----:B------:R-:W-:-:S03]  /*1b40*/  ISETP.GT.AND P1, PT, R4, 0x8, P1 ;  /* 0x000000080400780c */ /* 0x000fc60000f24270 */
[----:B------:R-:W-:Y:S02]  /*1b50*/  IMAD.X R11, R11, 0x1, R15, P2 ;  /* 0x000000010b0b7824 */ /* 0x000fe400010e060f */
[----:B--2---:R-:W-:-:S05]  /*1b60*/  HADD2.F32 R5, -RZ, R18.H0_H0 ;  /* 0x20000012ff057230 */ /* 0x004fca0000004100 */
[----:B------:R-:W-:-:S04]  /*1b70*/  FMUL R5, R5, R2 ;  /* 0x0000000205057220 */ /* 0x000fc80000400000 */
[----:B------:R-:W-:-:S05]  /*1b80*/  FFMA R5, R26, R0, R5 ;  /* 0x000000001a057223 */ /* 0x000fca0000000005 */
[----:B------:R-:W-:-:S05]  /*1b90*/  F2FP.F16.F32.PACK_AB R5, RZ, R5 ;  /* 0x00000005ff05723e */ /* 0x000fca00000000ff */
[----:B------:R0:W-:Y:S01]  /*1ba0*/  @P0 STG.E.U16 desc[UR12][R10.64], R5 ;  /* 0x000000050a000986 */ /* 0x0001e2000c10150c */
[----:B------:R-:W-:Y:S05]  /*1bb0*/  @!P1 BRA `(.L_x_32) ;  /* 0x0000000000049947 */ /* 0x000fea0003800000 */
[----:B------:R2:W5:Y:S02]  /*1bc0*/  LDG.E.LTC128B.U16 R18, desc[UR12][R8.64+0x2] ;  /* 0x0000020c08127981 */ /* 0x000564000c1e1520 */
.L_x_32:
[----:B------:R-:W-:Y:S05]  /*1bd0*/  BSYNC B0 ;  /* 0x0000000000007941 */ /* 0x000fea0003800000 */
.L_x_31:
[----:B0----5:R-:W-:Y:S01]  /*1be0*/  HADD2.F32 R5, -RZ, R18.H0_H0 ;  /* 0x20000012ff057230 */ /* 0x021fe20000004100 */
[----:B------:R-:W-:Y:S01]  /*1bf0*/  ISETP.GT.AND P0, PT, R3, 0x8, PT ;  /* 0x000000080300780c */ /* 0x000fe20003f04270 */
[----:B------:R-:W-:Y:S03]  /*1c00*/  BSSY B0, `(.L_x_33) ;  /* 0x0000008000007945 */ /* 0x000fe60003800000 */
[----:B------:R-:W-:Y:S01]  /*1c10*/  FMUL R12, R5, R2 ;  /* 0x00000002050c7220 */ /* 0x000fe20000400000 */
[----:B------:R-:W-:-:S03]  /*1c20*/  ISETP.GT.AND P2, PT, R4, RZ, P0 ;  /* 0x000000ff0400720c */ /* 0x000fc60000744270 */
[----:B------:R-:W-:-:S05]  /*1c30*/  FFMA R12, R27, R0, R12 ;  /* 0x000000001b0c7223 */ /* 0x000fca000000000c */
[----:B------:R-:W-:-:S05]  /*1c40*/  F2FP.F16.F32.PACK_AB R12, RZ, R12 ;  /* 0x0000000cff0c723e */ /* 0x000fca00000000ff */
[----:B------:R0:W-:Y:S01]  /*1c50*/  @P1 STG.E.U16 desc[UR12][R10.64+0x2], R12 ;  /* 0x0000020c0a001986 */ /* 0x0001e2000c10150c */
[----:B------:R-:W-:Y:S05]  /*1c60*/  @!P2 BRA `(.L_x_34) ;  /* 0x000000000004a947 */ /* 0x000fea0003800000 */
[----:B------:R3:W5:Y:S02]  /*1c70*/  LDG.E.LTC128B.U16 R18, desc[UR12][R6.64+0x10] ;  /* 0x0000100c06127981 */ /* 0x000764000c1e1520 */
.L_x_34:
[----:B------:R-:W-:Y:S05]  /*1c80*/  BSYNC B0 ;  /* 0x0000000000007941 */ /* 0x000fea0003800000 */
.L_x_33:
[----:B-----5:R-:W-:Y:S01]  /*1c90*/  HADD2.F32 R5, -RZ, R18.H0_H0 ;  /* 0x20000012ff057230 */ /* 0x020fe20000004100 */
[----:B------:R-:W-:Y:S01]  /*1ca0*/  ISETP.GT.AND P1, PT, R3, 0x9, PT ;  /* 0x000000090300780c */ /* 0x000fe20003f24270 */
[----:B0-----:R-:W-:Y:S01]  /*1cb0*/  @P2 IMAD.MOV.U32 R12, RZ, RZ, R14 ;  /* 0x000000ffff0c2224 */ /* 0x001fe200078e000e */
[----:B------:R-:W-:Y:S01]  /*1cc0*/  BSSY B0, `(.L_x_35) ;  /* 0x0000009000007945 */ /* 0x000fe20003800000 */
[----:B------:R-:W-:Y:S02]  /*1cd0*/  @P2 IMAD.MOV.U32 R13, RZ, RZ, R15 ;  /* 0x000000ffff0d2224 */ /* 0x000fe400078e000f */
[----:B------:R-:W-:Y:S01]  /*1ce0*/  FMUL R5, R5, R2 ;  /* 0x0000000205057220 */ /* 0x000fe20000400000 */
[----:B------:R-:W-:-:S03]  /*1cf0*/  ISETP.GT.AND P3, PT, R4, RZ, P1 ;  /* 0x000000ff0400720c */ /* 0x000fc60000f64270 */
[----:B------:R-:W-:-:S05]  /*1d00*/  FFMA R5, R28, R0, R5 ;  /* 0x000000001c057223 */ /* 0x000fca0000000005 */
[----:B------:R-:W-:-:S05]  /*1d10*/  F2FP.F16.F32.PACK_AB R5, RZ, R5 ;  /* 0x00000005ff05723e */ /* 0x000fca00000000ff */
[----:B------:R0:W-:Y:S01]  /*1d20*/  @P2 STG.E.U16 desc[UR12][R12.64+0x10], R5 ;  /* 0x000010050c002986 */ /* 0x0001e2000c10150c */
[----:B------:R-:W-:Y:S05]  /*1d30*/  @!P3 BRA `(.L_x_36) ;  /* 0x000000000004b947 */ /* 0x000fea0003800000 */
[----:B------:R4:W5:Y:S02]  /*1d40*/  LDG.E.LTC128B.U16 R18, desc[UR12][R6.64+0x12] ;  /* 0x0000120c06127981 */ /* 0x000964000c1e1520 */
.L_x_36:
[----:B------:R-:W-:Y:S05]  /*1d50*/  BSYNC B0 ;  /* 0x0000000000007941 */ /* 0x000fea0003800000 */
.L_x_35:
[----:B0----5:R-:W-:Y:S01]  /*1d60*/  HADD2.F32 R5, -RZ, R18.H0_H0 ;  /* 0x20000012ff057230 */ /* 0x021fe20000004100 */
[----:B------:R-:W-:Y:S01]  /*1d70*/  ISETP.GT.AND P0, PT, R4, 0x8, P0 ;  /* 0x000000080400780c */ /* 0x000fe20000704270 */
[----:B------:R-:W-:Y:S01]  /*1d80*/  @P3 IMAD.MOV.U32 R13, RZ, RZ, R15 ;  /* 0x000000ffff0d3224 */ /* 0x000fe200078e000f */
[----:B------:R-:W-:Y:S02]  /*1d90*/  BSSY B0, `(.L_x_37) ;  /* 0x0000009000007945 */ /* 0x000fe40003800000 */
[----:B------:R-:W-:-:S04]  /*1da0*/  FMUL R12, R5, R2 ;  /* 0x00000002050c7220 */ /* 0x000fc80000400000 */
[----:B------:R-:W-:-:S05]  /*1db0*/  FFMA R12, R29, R0, R12 ;  /* 0x000000001d0c7223 */ /* 0x000fca000000000c */
[----:B------:R-:W-:-:S04]  /*1dc0*/  F2FP.F16.F32.PACK_AB R12, RZ, R12 ;  /* 0x0000000cff0c723e */ /* 0x000fc800000000ff */
[----:B------:R-:W-:Y:S01]  /*1dd0*/  PRMT R5, R12, 0x7610, R5 ;  /* 0x000076100c057816 */ /* 0x000fe20000000005 */
[----:B------:R-:W-:-:S05]  /*1de0*/  @P3 IMAD.MOV.U32 R12, RZ, RZ, R14 ;  /* 0x000000ffff0c3224 */ /* 0x000fca00078e000e */
[----:B------:R0:W-:Y:S01]  /*1df0*/  @P3 STG.E.U16 desc[UR12][R12.64+0x12], R5 ;  /* 0x000012050c003986 */ /* 0x0001e2000c10150c */
[----:B------:R-:W-:Y:S05]  /*1e00*/  @!P0 BRA `(.L_x_38) ;  /* 0x0000000000048947 */ /* 0x000fea0003800000 */
[----:B------:R0:W5:Y:S02]  /*1e10*/  LDG.E.LTC128B.U16 R18, desc[UR12][R8.64+0x10] ;  /* 0x0000100c08127981 */ /* 0x000164000c1e1520 */
.L_x_38:
[----:B------:R-:W-:Y:S05]  /*1e20*/  BSYNC B0 ;  /* 0x0000000000007941 */ /* 0x000fea0003800000 */
.L_x_37:
[----:B0----5:R-:W-:Y:S01]  /*1e30*/  HADD2.F32 R5, -RZ, R18.H0_H0 ;  /* 0x20000012ff057230 */ /* 0x021fe20000004100 */
[----:B------:R-:W-:Y:S01]  /*1e40*/  ISETP.GT.AND P1, PT, R4, 0x8, P1 ;  /* 0x000000080400780c */ /* 0x000fe20000f24270 */
[----:B------:R-:W-:Y:S03]  /*1e50*/  BSSY B0, `(.L_x_39) ;  /* 0x0000007000007945 */ /* 0x000fe60003800000 */
[----:B------:R-:W-:-:S04]  /*1e60*/  FMUL R5, R5, R2 ;  /* 0x0000000205057220 */ /* 0x000fc80000400000 */
[----:B------:R-:W-:-:S05]  /*1e70*/  FFMA R5, R30, R0, R5 ;  /* 0x000000001e057223 */ /* 0x000fca0000000005 */
[----:B------:R-:W-:-:S05]  /*1e80*/  F2FP.F16.F32.PACK_AB R5, RZ, R5 ;  /* 0x00000005ff05723e */ /* 0x000fca00000000ff */
[----:B------:R0:W-:Y:S01]  /*1e90*/  @P0 STG.E.U16 desc[UR12][R10.64+0x10], R5 ;  /* 0x000010050a000986 */ /* 0x0001e2000c10150c */
[----:B------:R-:W-:Y:S05]  /*1ea0*/  @!P1 BRA `(.L_x_40) ;  /* 0x0000000000049947 */ /* 0x000fea0003800000 */
[----:B------:R0:W5:Y:S02]  /*1eb0*/  LDG.E.LTC128B.U16 R18, desc[UR12][R8.64+0x12] ;  /* 0x0000120c08127981 */ /* 0x000164000c1e1520 */
.L_x_40:
[----:B------:R-:W-:Y:S05]  /*1ec0*/  BSYNC B0 ;  /* 0x0000000000007941 */ /* 0x000fea0003800000 */
.L_x_39:
        /* <DEDUP_REMOVED lines=10> */
.L_x_42:
[----:B------:R-:W-:Y:S05]  /*1f70*/  BSYNC B0 ;  /* 0x0000000000007941 */ /* 0x000fea0003800000 */
.L_x_41:
        /* <DEDUP_REMOVED lines=12> */
.L_x_44:
[----:B------:R-:W-:Y:S05]  /*2040*/  BSYNC B0 ;  /* 0x0000000000007941 */ /* 0x000fea0003800000 */
.L_x_43:
        /* <DEDUP_REMOVED lines=12> */
.L_x_46:
[----:B------:R-:W-:Y:S05]  /*2110*/  BSYNC B0 ;  /* 0x0000000000007941 */ /* 0x000fea0003800000 */
.L_x_45:
        /* <DEDUP_REMOVED lines=9> */
.L_x_48:
[----:B------:R-:W-:Y:S05]  /*21b0*/  BSYNC B0 ;  /* 0x0000000000007941 */ /* 0x000fea0003800000 */
.L_x_47:
        /* <DEDUP_REMOVED lines=10> */
.L_x_50:
[----:B------:R-:W-:Y:S05]  /*2260*/  BSYNC B0 ;  /* 0x0000000000007941 */ /* 0x000fea0003800000 */
.L_x_49:
        /* <DEDUP_REMOVED lines=12> */
.L_x_52:
[----:B------:R-:W-:Y:S05]  /*2330*/  BSYNC B0 ;  /* 0x0000000000007941 */ /* 0x000fea0003800000 */
.L_x_51:
        /* <DEDUP_REMOVED lines=12> */
.L_x_54:
[----:B------:R-:W-:Y:S05]  /*2400*/  BSYNC B0 ;  /* 0x0000000000007941 */ /* 0x000fea0003800000 */
.L_x_53:
        /* <DEDUP_REMOVED lines=9> */
.L_x_56:
[----:B------:R-:W-:Y:S05]  /*24a0*/  BSYNC B0 ;  /* 0x0000000000007941 */ /* 0x000fea0003800000 */
.L_x_55:
        /* <DEDUP_REMOVED lines=10> */
.L_x_58:
[----:B------:R-:W-:Y:S05]  /*2550*/  BSYNC B0 ;  /* 0x0000000000007941 */ /* 0x000fea0003800000 */
.L_x_57:
        /* <DEDUP_REMOVED lines=12> */
.L_x_60:
[----:B------:R-:W-:Y:S05]  /*2620*/  BSYNC B0 ;  /* 0x0000000000007941 */ /* 0x000fea0003800000 */
.L_x_59:
        /* <DEDUP_REMOVED lines=12> */
.L_x_62:
[----:B------:R-:W-:Y:S05]  /*26f0*/  BSYNC B0 ;  /* 0x0000000000007941 */ /* 0x000fea0003800000 */
.L_x_61:
        /* <DEDUP_REMOVED lines=9> */
.L_x_64:
[----:B------:R-:W-:Y:S05]  /*2790*/  BSYNC B0 ;  /* 0x0000000000007941 */ /* 0x000fea0003800000 */
.L_x_63:
        /* <DEDUP_REMOVED lines=10> */
.L_x_66:
[----:B------:R-:W-:Y:S05]  /*2840*/  BSYNC B0 ;  /* 0x0000000000007941 */ /* 0x000fea0003800000 */
.L_x_65:
        /* <DEDUP_REMOVED lines=12> */
.L_x_68:
[----:B------:R-:W-:Y:S05]  /*2910*/  BSYNC B0 ;  /* 0x0000000000007941 */ /* 0x000fea0003800000 */
.L_x_67:
        /* <DEDUP_REMOVED lines=12> */
.L_x_70:
[----:B------:R-:W-:Y:S05]  /*29e0*/  BSYNC B0 ;  /* 0x0000000000007941 */ /* 0x000fea0003800000 */
.L_x_69:
        /* <DEDUP_REMOVED lines=9> */
.L_x_72:
[----:B------:R-:W-:Y:S05]  /*2a80*/  BSYNC B0 ;  /* 0x0000000000007941 */ /* 0x000fea0003800000 */
.L_x_71:
        /* <DEDUP_REMOVED lines=10> */
.L_x_74:
[----:B------:R-:W-:Y:S05]  /*2b30*/  BSYNC B0 ;  /* 0x0000000000007941 */ /* 0x000fea0003800000 */
.L_x_73:
        /* <DEDUP_REMOVED lines=12> */
.L_x_76:
[----:B------:R-:W-:Y:S05]  /*2c00*/  BSYNC B0 ;  /* 0x0000000000007941 */ /* 0x000fea0003800000 */
.L_x_75:
        /* <DEDUP_REMOVED lines=12> */
.L_x_78:
[----:B------:R-:W-:Y:S05]  /*2cd0*/  BSYNC B0 ;  /* 0x0000000000007941 */ /* 0x000fea0003800000 */
.L_x_77:
        /* <DEDUP_REMOVED lines=9> */
.L_x_80:
[----:B------:R-:W-:Y:S05]  /*2d70*/  BSYNC B0 ;  /* 0x0000000000007941 */ /* 0x000fea0003800000 */
.L_x_79:
        /* <DEDUP_REMOVED lines=10> */
.L_x_82:
[----:B------:R-:W-:Y:S05]  /*2e20*/  BSYNC B0 ;  /* 0x0000000000007941 */ /* 0x000fea0003800000 */
.L_x_81:
        /* <DEDUP_REMOVED lines=12> */
.L_x_84:
[----:B------:R-:W-:Y:S05]  /*2ef0*/  BSYNC B0 ;  /* 0x0000000000007941 */ /* 0x000fea0003800000 */
.L_x_83:
[----:B-----5:R-:W-:Y:S01]  /*2f00*/  HADD2.F32 R3, -RZ, R18.H0_H0 ;  /* 0x20000012ff037230 */ /* 0x020fe20000004100 */
[----:B------:R-:W-:Y:S01]  /*2f10*/  ISETP.GT.AND P0, PT, R4, 0x8, P0 ;  /* 0x000000080400780c */ /* 0x000fe20000704270 */
[----:B------:R-:W-:Y:S03]  /*2f20*/  BSSY B0, `(.L_x_85) ;  /* 0x0000007000007945 */ /* 0x000fe60003800000 */
[----:B01-34-:R-:W-:-:S04]  /*2f30*/  FMUL R6, R3, R2 ;  /* 0x0000000203067220 */ /* 0x01bfc80000400000 */
[----:B------:R-:W-:-:S05]  /*2f40*/  FFMA R6, R53, R0, R6 ;  /* 0x0000000035067223 */ /* 0x000fca0000000006 */
[----:B------:R-:W-:-:S05]  /*2f50*/  F2FP.F16.F32.PACK_AB R6, RZ, R6 ;  /* 0x00000006ff06723e */ /* 0x000fca00000000ff */
[----:B------:R0:W-:Y:S01]  /*2f60*/  @P3 STG.E.U16 desc[UR12][R14.64+0x72], R6 ;  /* 0x000072060e003986 */ /* 0x0001e2000c10150c */
[----:B------:R-:W-:Y:S05]  /*2f70*/  @!P0 BRA `(.L_x_86) ;  /* 0x0000000000048947 */ /* 0x000fea0003800000 */
[----:B------:R1:W5:Y:S02]  /*2f80*/  LDG.E.LTC128B.U16 R18, desc[UR12][R8.64+0x70] ;  /* 0x0000700c08127981 */ /* 0x000364000c1e1520 */
.L_x_86:
[----:B------:R-:W-:Y:S05]  /*2f90*/  BSYNC B0 ;  /* 0x0000000000007941 */ /* 0x000fea0003800000 */
.L_x_85:
[----:B-----5:R-:W-:Y:S01]  /*2fa0*/  HADD2.F32 R3, -RZ, R18.H0_H0 ;  /* 0x20000012ff037230 */ /* 0x020fe20000004100 */
[----:B------:R-:W-:Y:S01]  /*2fb0*/  ISETP.GT.AND P1, PT, R4, 0x8, P1 ;  /* 0x000000080400780c */ /* 0x000fe20000f24270 */
[----:B------:R-:W-:Y:S01]  /*2fc0*/  @P0 IMAD.MOV.U32 R4, RZ, RZ, R10 ;  /* 0x000000ffff040224 */ /* 0x000fe200078e000a */
[----:B------:R-:W-:Y:S01]  /*2fd0*/  BSSY B0, `(.L_x_87) ;  /* 0x0000008000007945 */ /* 0x000fe20003800000 */
[----:B------:R-:W-:Y:S02]  /*2fe0*/  @P0 IMAD.MOV.U32 R5, RZ, RZ, R11 ;  /* 0x000000ffff050224 */ /* 0x000fe400078e000b */
[----:B------:R-:W-:-:S04]  /*2ff0*/  FMUL R3, R3, R2 ;  /* 0x0000000203037220 */ /* 0x000fc80000400000 */
[----:B------:R-:W-:-:S05]  /*3000*/  FFMA R3, R54, R0, R3 ;  /* 0x0000000036037223 */ /* 0x000fca0000000003 */
[----:B------:R-:W-:-:S05]  /*3010*/  F2FP.F16.F32.PACK_AB R3, RZ, R3 ;  /* 0x00000003ff03723e */ /* 0x000fca00000000ff */
[----:B------:R3:W-:Y:S01]  /*3020*/  @P0 STG.E.U16 desc[UR12][R4.64+0x70], R3 ;  /* 0x0000700304000986 */ /* 0x0007e2000c10150c */
[----:B------:R-:W-:Y:S05]  /*3030*/  @!P1 BRA `(.L_x_88) ;  /* 0x0000000000049947 */ /* 0x000fea0003800000 */
[----:B------:R4:W5:Y:S02]  /*3040*/  LDG.E.LTC128B.U16 R18, desc[UR12][R8.64+0x72] ;  /* 0x0000720c08127981 */ /* 0x000964000c1e1520 */
.L_x_88:
[----:B------:R-:W-:Y:S05]  /*3050*/  BSYNC B0 ;  /* 0x0000000000007941 */ /* 0x000fea0003800000 */
.L_x_87:
[----:B---3-5:R-:W-:-:S05]  /*3060*/  HADD2.F32 R3, -RZ, R18.H0_H0 ;  /* 0x20000012ff037230 */ /* 0x028fca0000004100 */
[----:B------:R-:W-:-:S04]  /*3070*/  FMUL R2, R3, R2 ;  /* 0x0000000203027220 */ /* 0x000fc80000400000 */
[----:B------:R-:W-:Y:S01]  /*3080*/  FFMA R2, R55, R0, R2 ;  /* 0x0000000037027223 */ /* 0x000fe20000000002 */
[----:B------:R-:W-:Y:S06]  /*3090*/  @!P1 EXIT ;  /* 0x000000000000994d */ /* 0x000fec0003800000 */
[----:B------:R-:W-:-:S05]  /*30a0*/  F2FP.F16.F32.PACK_AB R2, RZ, R2 ;  /* 0x00000002ff02723e */ /* 0x000fca00000000ff */
[----:B------:R-:W-:Y:S01]  /*30b0*/  STG.E.U16 desc[UR12][R10.64+0x72], R2 ;  /* 0x000072020a007986 */ /* 0x000fe2000c10150c */
[----:B------:R-:W-:Y:S05]  /*30c0*/  EXIT ;  /* 0x000000000000794d */ /* 0x000fea0003800000 */
.L_x_28:
[----:B------:R-:W-:Y:S01]  /*30d0*/  ISETP.GT.AND P3, PT, R3, 0x1, PT ;  /* 0x000000010300780c */ /* 0x000fe20003f64270 */
[----:B------:R-:W-:Y:S01]  /*30e0*/  ULDC.64 UR4, c[0x0][0x5c8] ;  /* 0x0001720000047ab9 */ /* 0x000fe20000000a00 */
[-C--:B------:R-:W-:Y:S01]  /*30f0*/  FMUL R24, R24, R0.reuse ;  /* 0x0000000018187220 */ /* 0x080fe20000400000 */
[-C--:B------:R-:W-:Y:S01]  /*3100*/  FMUL R25, R25, R0.reuse ;  /* 0x0000000019197220 */ /* 0x080fe20000400000 */
[----:B------:R-:W-:Y:S01]  /*3110*/  ISETP.GT.AND P4, PT, R4, RZ, P3 ;  /* 0x000000ff0400720c */ /* 0x000fe20001f84270 */
[-C--:B------:R-:W-:Y:S01]  /*3120*/  FMUL R26, R26, R0.reuse ;  /* 0x000000001a1a7220 */ /* 0x080fe20000400000 */
[----:B------:R-:W-:Y:S01]  /*3130*/  LEA R6, P1, R12, UR4, 0x1 ;  /* 0x000000040c067c11 */ /* 0x000fe2000f8208ff */
[----:B------:R-:W-:Y:S01]  /*3140*/  FMUL R27, R27, R0 ;  /* 0x000000001b1b7220 */ /* 0x000fe20000400000 */
[----:B------:R-:W-:Y:S01]  /*3150*/  F2FP.F16.F32.PACK_AB R24, RZ, R24 ;  /* 0x00000018ff18723e */ /* 0x000fe200000000ff */
[-C--:B------:R-:W-:Y:S01]  /*3160*/  FMUL R28, R28, R0.reuse ;  /* 0x000000001c1c7220 */ /* 0x080fe20000400000 */
[----:B------:R-:W-:Y:S01]  /*3170*/  LEA.HI.X R7, R12, UR5, R19, 0x1, P1 ;  /* 0x000000050c077c11 */ /* 0x000fe200088f0c13 */
[-C--:B------:R-:W-:Y:S01]  /*3180*/  FMUL R29, R29, R0.reuse ;  /* 0x000000001d1d7220 */ /* 0x080fe20000400000 */
[----:B------:R-:W-:Y:S01]  /*3190*/  F2FP.F16.F32.PACK_AB R25, RZ, R25 ;  /* 0x00000019ff19723e */ /* 0x000fe200000000ff */
[-C--:B------:R-:W-:Y:S01]  /*31a0*/  FMUL R30, R30, R0.reuse ;  /* 0x000000001e1e7220 */ /* 0x080fe20000400000 */
[----:B------:R-:W-:Y:S01]  /*31b0*/  SHF.L.U64.HI R5, R17, 0x1, R16 ;  /* 0x0000000111057819 */ /* 0x000fe20000010210 */
[----:B------:R-:W-:Y:S01]  /*31c0*/  @P2 STG.E.U16 desc[UR12][R6.64], R24 ;  /* 0x0000001806002986 */ /* 0x000fe2000c10150c */
[----:B------:R-:W-:Y:S01]  /*31d0*/  ISETP.GT.AND P2, PT, R4, 0x8, P0 ;  /* 0x000000080400780c */ /* 0x000fe20000744270 */
[----:B------:R-:W-:Y:S01]  /*31e0*/  FMUL R31, R31, R0 ;  /* 0x000000001f1f7220 */ /* 0x000fe20000400000 */
[----:B------:R-:W-:Y:S01]  /*31f0*/  ISETP.GT.AND P1, PT, R3, 0x8, PT ;  /* 0x000000080300780c */ /* 0x000fe20003f24270 */
[----:B------:R-:W-:Y:S01]  /*3200*/  @P4 STG.E.U16 desc[UR12][R6.64+0x2], R25 ;  /* 0x0000021906004986 */ /* 0x000fe2000c10150c */
[----:B------:R-:W-:Y:S01]  /*3210*/  LEA R8, P4, R17, R6, 0x1 ;  /* 0x0000000611087211 */ /* 0x000fe200078808ff */
[-C--:B------:R-:W-:Y:S01]  /*3220*/  FMUL R32, R32, R0.reuse ;  /* 0x0000000020207220 */ /* 0x080fe20000400000 */
[C---:B------:R-:W-:Y:S01]  /*3230*/  ISETP.GT.AND P3, PT, R4.reuse, 0x8, P3 ;  /* 0x000000080400780c */ /* 0x040fe20001f64270 */
[-C--:B------:R-:W-:Y:S01]  /*3240*/  FMUL R33, R33, R0.reuse ;  /* 0x0000000021217220 */ /* 0x080fe20000400000 */
[----:B------:R-:W-:Y:S01]  /*3250*/  ISETP.GT.AND P0, PT, R3, 0x9, PT ;  /* 0x000000090300780c */ /* 0x000fe20003f04270 */
[----:B------:R-:W-:Y:S01]  /*3260*/  IMAD.X R9, R5, 0x1, R7, P4 ;  /* 0x0000000105097824 */ /* 0x000fe200020e0607 */
[----:B------:R-:W-:Y:S01]  /*3270*/  ISETP.GT.AND P5, PT, R4, RZ, P1 ;  /* 0x000000ff0400720c */ /* 0x000fe20000fa4270 */
[-C--:B------:R-:W-:Y:S01]  /*3280*/  FMUL R34, R34, R0.reuse ;  /* 0x0000000022227220 */ /* 0x080fe20000400000 */
[----:B------:R-:W-:Y:S01]  /*3290*/  ISETP.GT.AND P4, PT, R4, RZ, P0 ;  /* 0x000000ff0400720c */ /* 0x000fe20000784270 */
[----:B------:R-:W-:Y:S01]  /*32a0*/  FMUL R35, R35, R0 ;  /* 0x0000000023237220 */ /* 0x000fe20000400000 */
[----:B------:R-:W-:Y:S01]  /*32b0*/  F2FP.F16.F32.PACK_AB R26, RZ, R26 ;  /* 0x0000001aff1a723e */ /* 0x000fe200000000ff */
[-C--:B------:R-:W-:Y:S01]  /*32c0*/  FMUL R36, R36, R0.reuse ;  /* 0x0000000024247220 */ /* 0x080fe20000400000 */
[----:B------:R-:W-:Y:S01]  /*32d0*/  F2FP.F16.F32.PACK_AB R27, RZ, R27 ;  /* 0x0000001bff1b723e */ /* 0x000fe200000000ff */
[----:B------:R-:W-:Y:S01]  /*32e0*/  FMUL R37, R37, R0 ;  /* 0x0000000025257220 */ /* 0x000fe20000400000 */
[----:B------:R-:W-:Y:S01]  /*32f0*/  F2FP.F16.F32.PACK_AB R28, RZ, R28 ;  /* 0x0000001cff1c723e */ /* 0x000fe200000000ff */
[----:B------:R-:W-:Y:S01]  /*3300*/  @P2 STG.E.U16 desc[UR12][R8.64], R26 ;  /* 0x0000001a08002986 */ /* 0x000fe2000c10150c */
[----:B------:R-:W-:Y:S01]  /*3310*/  F2FP.F16.F32.PACK_AB R29, RZ, R29 ;  /* 0x0000001dff1d723e */ /* 0x000fe200000000ff */
[-C--:B------:R-:W-:Y:S01]  /*3320*/  FMUL R38, R38, R0.reuse ;  /* 0x0000000026267220 */ /* 0x080fe20000400000 */
[C---:B------:R-:W-:Y:S01]  /*3330*/  ISETP.GT.AND P1, PT, R4.reuse, 0x8, P1 ;  /* 0x000000080400780c */ /* 0x040fe20000f24270 */
[----:B------:R-:W-:Y:S01]  /*3340*/  @P3 STG.E.U16 desc[UR12][R8.64+0x2], R27 ;  /* 0x0000021b08003986 */ /* 0x000fe2000c10150c */
[----:B------:R-:W-:Y:S01]  /*3350*/  ISETP.GT.AND P3, PT, R3, 0x10, PT ;  /* 0x000000100300780c */ /* 0x000fe20003f64270 */
[-C--:B------:R-:W-:Y:S01]  /*3360*/  FMUL R39, R39, R0.reuse ;  /* 0x0000000027277220 */ /* 0x080fe20000400000 */
[----:B------:R-:W-:Y:S01]  /*3370*/  ISETP.GT.AND P2, PT, R4, 0x8, P0 ;  /* 0x000000080400780c */ /* 0x000fe20000744270 */
[----:B------:R-:W-:Y:S01]  /*3380*/  @P5 STG.E.U16 desc[UR12][R6.64+0x10], R28 ;  /* 0x0000101c06005986 */ /* 0x000fe2000c10150c */
[----:B------:R-:W-:Y:S01]  /*3390*/  ISETP.GT.AND P0, PT, R3, 0x11, PT ;  /* 0x000000110300780c */ /* 0x000fe20003f04270 */
[----:B------:R-:W-:Y:S01]  /*33a0*/  FMUL R40, R40, R0 ;  /* 0x0000000028287220 */ /* 0x000fe20000400000 */
[----:B------:R-:W-:Y:S01]  /*33b0*/  F2FP.F16.F32.PACK_AB R30, RZ, R30 ;  /* 0x0000001eff1e723e */ /* 0x000fe200000000ff */
[----:B------:R-:W-:Y:S01]  /*33c0*/  @P4 STG.E.U16 desc[UR12][R6.64+0x12], R29 ;  /* 0x0000121d06004986 */ /* 0x000fe2000c10150c */
[C---:B------:R-:W-:Y:S01]  /*33d0*/  ISETP.GT.AND P4, PT, R4.reuse, RZ, P3 ;  /* 0x000000ff0400720c */ /* 0x040fe20001f84270 */
[-C--:B------:R-:W-:Y:S01]  /*33e0*/  FMUL R41, R41, R0.reuse ;  /* 0x0000000029297220 */ /* 0x080fe20000400000 */
[----:B------:R-:W-:Y:S01]  /*33f0*/  ISETP.GT.AND P5, PT, R4, RZ, P0 ;  /* 0x000000ff0400720c */ /* 0x000fe200007a4270 */
[----:B------:R-:W-:Y:S01]  /*3400*/  @P1 STG.E.U16 desc[UR12][R8.64+0x10], R30 ;  /* 0x0000101e08001986 */ /* 0x000fe2000c10150c */
[----:B------:R-:W-:Y:S01]  /*3410*/  F2FP.F16.F32.PACK_AB R31, RZ, R31 ;  /* 0x0000001fff1f723e */ /* 0x000fe200000000ff */
[----:B------:R-:W-:Y:S01]  /*3420*/  FMUL R42, R42, R0 ;  /* 0x000000002a2a7220 */ /* 0x000fe20000400000 */
[----:B------:R-:W-:Y:S01]  /*3430*/  F2FP.F16.F32.PACK_AB R32, RZ, R32 ;  /* 0x00000020ff20723e */ /* 0x000fe200000000ff */
[-C--:B------:R-:W-:Y:S01]  /*3440*/  FMUL R43, R43, R0.reuse ;  /* 0x000000002b2b7220 */ /* 0x080fe20000400000 */
[----:B------:R-:W-:Y:S01]  /*3450*/  F2FP.F16.F32.PACK_AB R33, RZ, R33 ;  /* 0x00000021ff21723e */ /* 0x000fe200000000ff */
[----:B------:R-:W-:Y:S01]  /*3460*/  @P2 STG.E.U16 desc[UR12][R8.64+0x12], R31 ;  /* 0x0000121f08002986 */ /* 0x000fe2000c10150c */
[----:B------:R-:W-:Y:S01]  /*3470*/  ISETP.GT.AND P3, PT, R4, 0x8, P3 ;  /* 0x000000080400780c */ /* 0x000fe20001f64270 */
[-C--:B------:R-:W-:Y:S01]  /*3480*/  FMUL R44, R44, R0.reuse ;  /* 0x000000002c2c7220 */ /* 0x080fe20000400000 */
[----:B------:R-:W-:Y:S01]  /*3490*/  ISETP.GT.AND P1, PT, R3, 0x18, PT ;  /* 0x000000180300780c */ /* 0x000fe20003f24270 */
[----:B------:R-:W-:Y:S01]  /*34a0*/  @P4 STG.E.U16 desc[UR12][R6.64+0x20], R32 ;  /* 0x0000202006004986 */ /* 0x000fe2000c10150c */
[C---:B------:R-:W-:Y:S01]  /*34b0*/  ISETP.GT.AND P0, PT, R4.reuse, 0x8, P0 ;  /* 0x000000080400780c */ /* 0x040fe20000704270 */
[-C--:B------:R-:W-:Y:S01]  /*34c0*/  FMUL R45, R45, R0.reuse ;  /* 0x000000002d2d7220 */ /* 0x080fe20000400000 */
[----:B------:R-:W-:Y:S01]  /*34d0*/  ISETP.GT.AND P2, PT, R3, 0x19, PT ;  /* 0x000000190300780c */ /* 0x000fe20003f44270 */
[----:B------:R-:W-:Y:S01]  /*34e0*/  @P5 STG.E.U16 desc[UR12][R6.64+0x22], R33 ;  /* 0x0000222106005986 */ /* 0x000fe2000c10150c */
        /* <DEDUP_REMOVED lines=12> */
[----:B------:R-:W-:Y:S01]  /*35b0*/  ISETP.GT.AND P3, PT, R3, 0x20, PT ;  /* 0x000000200300780c */ /* 0x000fe20003f64270 */
[----:B------:R-:W-:Y:S01]  /*35c0*/  @P0 STG.E.U16 desc[UR12][R8.64+0x22], R35 ;  /* 0x0000222308000986 */ /* 0x000fe2000c10150c */
[C---:B------:R-:W-:Y:S01]  /*35d0*/  ISETP.GT.AND P1, PT, R4.reuse, 0x8, P1 ;  /* 0x000000080400780c */ /* 0x040fe20000f24270 */
[-C--:B------:R-:W-:Y:S01]  /*35e0*/  FMUL R51, R51, R0.reuse ;  /* 0x0000000033337220 */ /* 0x080fe20000400000 */
[----:B------:R-:W-:Y:S01]  /*35f0*/  ISETP.GT.AND P0, PT, R3, 0x21, PT ;  /* 0x000000210300780c */ /* 0x000fe20003f04270 */
[----:B------:R-:W-:Y:S01]  /*3600*/  @P4 STG.E.U16 desc[UR12][R6.64+0x30], R36 ;  /* 0x0000302406004986 */ /* 0x000fe2000c10150c */
[----:B------:R-:W-:Y:S01]  /*3610*/  ISETP.GT.AND P2, PT, R4, 0x8, P2 ;  /* 0x000000080400780c */ /* 0x000fe20001744270 */
[-C--:B------:R-:W-:Y:S01]  /*3620*/  FMUL R52, R52, R0.reuse ;  /* 0x0000000034347220 */ /* 0x080fe20000400000 */
[C---:B------:R-:W-:Y:S01]  /*3630*/  ISETP.GT.AND P4, PT, R4.reuse, RZ, P3 ;  /* 0x000000ff0400720c */ /* 0x040fe20001f84270 */
[----:B------:R-:W-:Y:S01]  /*3640*/  @P5 STG.E.U16 desc[UR12][R6.64+0x32], R37 ;  /* 0x0000322506005986 */ /* 0x000fe2000c10150c */
        /* <DEDUP_REMOVED lines=8> */
[----:B------:R-:W-:-:S02]  /*36d0*/  F2FP.F16.F32.PACK_AB R41, RZ, R41 ;  /* 0x00000029ff29723e */ /* 0x000fc400000000ff */
[C---:B------:R-:W-:Y:S01]  /*36e0*/  ISETP.GT.AND P3, PT, R4.reuse, 0x8, P3 ;  /* 0x000000080400780c */ /* 0x040fe20001f64270 */
[----:B------:R-:W-:Y:S01]  /*36f0*/  @P2 STG.E.U16 desc[UR12][R8.64+0x32], R39 ;  /* 0x0000322708002986 */ /* 0x000fe2000c10150c */
[----:B------:R-:W-:Y:S02]  /*3700*/  ISETP.GT.AND P0, PT, R4, 0x8, P0 ;  /* 0x000000080400780c */ /* 0x000fe40000704270 */
[----:B------:R-:W-:Y:S01]  /*3710*/  F2FP.F16.F32.PACK_AB R42, RZ, R42 ;  /* 0x0000002aff2a723e */ /* 0x000fe200000000ff */
[----:B------:R-:W-:Y:S01]  /*3720*/  @P4 STG.E.U16 desc[UR12][R6.64+0x40], R40 ;  /* 0x0000402806004986 */ /* 0x000fe2000c10150c */
[C---:B------:R-:W-:Y:S02]  /*3730*/  ISETP.GT.AND P4, PT, R3.reuse, 0x28, PT ;  /* 0x000000280300780c */ /* 0x040fe40003f84270 */
[----:B------:R-:W-:Y:S01]  /*3740*/  F2FP.F16.F32.PACK_AB R43, RZ, R43 ;  /* 0x0000002bff2b723e */ /* 0x000fe200000000ff */
[----:B------:R-:W-:Y:S01]  /*3750*/  @P5 STG.E.U16 desc[UR12][R6.64+0x42], R41 ;  /* 0x0000422906005986 */ /* 0x000fe2000c10150c */
[----:B------:R-:W-:-:S02]  /*3760*/  ISETP.GT.AND P5, PT, R3, 0x29, PT ;  /* 0x000000290300780c */ /* 0x000fc40003fa4270 */
[C---:B------:R-:W-:Y:S01]  /*3770*/  ISETP.GT.AND P1, PT, R4.reuse, RZ, P4 ;  /* 0x000000ff0400720c */ /* 0x040fe20002724270 */
[----:B------:R-:W-:Y:S01]  /*3780*/  @P3 STG.E.U16 desc[UR12][R8.64+0x40], R42 ;  /* 0x0000402a08003986 */ /* 0x000fe2000c10150c */
[----:B------:R-:W-:Y:S02]  /*3790*/  ISETP.GT.AND P6, PT, R4, RZ, P5 ;  /* 0x000000ff0400720c */ /* 0x000fe40002fc4270 */
[----:B------:R-:W-:Y:S01]  /*37a0*/  F2FP.F16.F32.PACK_AB R44, RZ, R44 ;  /* 0x0000002cff2c723e */ /* 0x000fe200000000ff */
[----:B------:R-:W-:Y:S01]  /*37b0*/  @P0 STG.E.U16 desc[UR12][R8.64+0x42], R43 ;  /* 0x0000422b08000986 */ /* 0x000fe2000c10150c */
[C---:B------:R-:W-:Y:S02]  /*37c0*/  ISETP.GT.AND P3, PT, R3.reuse, 0x30, PT ;  /* 0x000000300300780c */ /* 0x040fe40003f64270 */
[C---:B------:R-:W-:Y:S02]  /*37d0*/  ISETP.GT.AND P2, PT, R3.reuse, 0x31, PT ;  /* 0x000000310300780c */ /* 0x040fe40003f44270 */
[----:B------:R-:W-:-:S02]  /*37e0*/  ISETP.GT.AND P0, PT, R3, 0x39, PT ;  /* 0x000000390300780c */ /* 0x000fc40003f04270 */
[C---:B------:R-:W-:Y:S01]  /*37f0*/  ISETP.GT.AND P4, PT, R4.reuse, 0x8, P4 ;  /* 0x000000080400780c */ /* 0x040fe20002784270 */
[----:B------:R-:W-:Y:S01]  /*3800*/  @P1 STG.E.U16 desc[UR12][R6.64+0x50], R44 ;  /* 0x0000502c06001986 */ /* 0x000fe2000c10150c */
[----:B------:R-:W-:Y:S01]  /*3810*/  ISETP.GT.AND P1, PT, R3, 0x38, PT ;  /* 0x000000380300780c */ /* 0x000fe20003f24270 */
[----:B------:R-:W-:Y:S01]  /*3820*/  @P6 IMAD.MOV.U32 R2, RZ, RZ, R6 ;  /* 0x000000ffff026224 */ /* 0x000fe200078e0006 */
[----:B------:R-:W-:Y:S01]  /*3830*/  F2FP.F16.F32.PACK_AB R45, RZ, R45 ;  /* 0x0000002dff2d723e */ /* 0x000fe200000000ff */
[----:B------:R-:W-:Y:S01]  /*3840*/  @P6 IMAD.MOV.U32 R3, RZ, RZ, R7 ;  /* 0x000000ffff036224 */ /* 0x000fe200078e0007 */
[----:B------:R-:W-:Y:S02]  /*3850*/  F2FP.F16.F32.PACK_AB R46, RZ, R46 ;  /* 0x0000002eff2e723e */ /* 0x000fe400000000ff */
[----:B------:R-:W-:Y:S02]  /*3860*/  F2FP.F16.F32.PACK_AB R47, RZ, R47 ;  /* 0x0000002fff2f723e */ /* 0x000fe400000000ff */
[----:B------:R0:W-:Y:S01]  /*3870*/  @P6 STG.E.U16 desc[UR12][R2.64+0x52], R45 ;  /* 0x0000522d02006986 */ /* 0x0001e2000c10150c */
[----:B------:R-:W-:-:S02]  /*3880*/  ISETP.GT.AND P6, PT, R4, 0x8, P5 ;  /* 0x000000080400780c */ /* 0x000fc40002fc4270 */
[C---:B------:R-:W-:Y:S02]  /*3890*/  ISETP.GT.AND P5, PT, R4.reuse, RZ, P3 ;  /* 0x000000ff0400720c */ /* 0x040fe40001fa4270 */
[----:B------:R-:W-:Y:S02]  /*38a0*/  ISETP.GT.AND P3, PT, R4, 0x8, P3 ;  /* 0x000000080400780c */ /* 0x000fe40001f64270 */
[----:B------:R-:W-:Y:S02]  /*38b0*/  F2FP.F16.F32.PACK_AB R48, RZ, R48 ;  /* 0x00000030ff30723e */ /* 0x000fe400000000ff */
[----:B------:R-:W-:Y:S02]  /*38c0*/  F2FP.F16.F32.PACK_AB R49, RZ, R49 ;  /* 0x00000031ff31723e */ /* 0x000fe400000000ff */
[----:B------:R-:W-:Y:S01]  /*38d0*/  F2FP.F16.F32.PACK_AB R50, RZ, R50 ;  /* 0x00000032ff32723e */ /* 0x000fe200000000ff */
[----:B0-----:R-:W-:Y:S01]  /*38e0*/  @P4 IMAD.MOV.U32 R2, RZ, RZ, R8 ;  /* 0x000000ffff024224 */ /* 0x001fe200078e0008 */
[----:B------:R-:W-:Y:S01]  /*38f0*/  F2FP.F16.F32.PACK_AB R51, RZ, R51 ;  /* 0x00000033ff33723e */ /* 0x000fe200000000ff */
[----:B------:R-:W-:Y:S01]  /*3900*/  @P4 IMAD.MOV.U32 R3, RZ, RZ, R9 ;  /* 0x000000ffff034224 */ /* 0x000fe200078e0009 */
[----:B------:R-:W-:-:S02]  /*3910*/  F2FP.F16.F32.PACK_AB R52, RZ, R52 ;  /* 0x00000034ff34723e */ /* 0x000fc400000000ff */
[----:B------:R-:W-:Y:S02]  /*3920*/  F2FP.F16.F32.PACK_AB R53, RZ, R53 ;  /* 0x00000035ff35723e */ /* 0x000fe400000000ff */
[----:B------:R0:W-:Y:S01]  /*3930*/  @P4 STG.E.U16 desc[UR12][R2.64+0x50], R46 ;  /* 0x0000502e02004986 */ /* 0x0001e2000c10150c */
[C---:B------:R-:W-:Y:S02]  /*3940*/  ISETP.GT.AND P4, PT, R4.reuse, RZ, P2 ;  /* 0x000000ff0400720c */ /* 0x040fe40001784270 */
[----:B------:R-:W-:Y:S02]  /*3950*/  ISETP.GT.AND P2, PT, R4, 0x8, P2 ;  /* 0x000000080400780c */ /* 0x000fe40001744270 */
[----:B------:R-:W-:Y:S01]  /*3960*/  F2FP.F16.F32.PACK_AB R54, RZ, R54 ;  /* 0x00000036ff36723e */ /* 0x000fe200000000ff */
[----:B0-----:R-:W-:Y:S02]  /*3970*/  @P6 IMAD.MOV.U32 R2, RZ, RZ, R8 ;  /* 0x000000ffff026224 */ /* 0x001fe400078e0008 */
[----:B------:R-:W-:-:S05]  /*3980*/  @P6 IMAD.MOV.U32 R3, RZ, RZ, R9 ;  /* 0x000000ffff036224 */ /* 0x000fca00078e0009 */
[----:B------:R0:W-:Y:S01]  /*3990*/  @P6 STG.E.U16 desc[UR12][R2.64+0x52], R47 ;  /* 0x0000522f02006986 */ /* 0x0001e2000c10150c */
[C---:B------:R-:W-:Y:S02]  /*39a0*/  ISETP.GT.AND P6, PT, R4.reuse, RZ, P0 ;  /* 0x000000ff0400720c */ /* 0x040fe400007c4270 */
[----:B------:R-:W-:Y:S01]  /*39b0*/  ISETP.GT.AND P0, PT, R4, 0x8, P0 ;  /* 0x000000080400780c */ /* 0x000fe20000704270 */
[----:B0-----:R-:W-:Y:S02]  /*39c0*/  @P5 IMAD.MOV.U32 R2, RZ, RZ, R6 ;  /* 0x000000ffff025224 */ /* 0x001fe400078e0006 */
[----:B------:R-:W-:-:S05]  /*39d0*/  @P5 IMAD.MOV.U32 R3, RZ, RZ, R7 ;  /* 0x000000ffff035224 */ /* 0x000fca00078e0007 */
[----:B------:R0:W-:Y:S01]  /*39e0*/  @P5 STG.E.U16 desc[UR12][R2.64+0x60], R48 ;  /* 0x0000603002005986 */ /* 0x0001e2000c10150c */
[C---:B------:R-:W-:Y:S02]  /*39f0*/  ISETP.GT.AND P5, PT, R4.reuse, RZ, P1 ;  /* 0x000000ff0400720c */ /* 0x040fe40000fa4270 */
[----:B------:R-:W-:Y:S01]  /*3a00*/  ISETP.GT.AND P1, PT, R4, 0x8, P1 ;  /* 0x000000080400780c */ /* 0x000fe20000f24270 */
[----:B0-----:R-:W-:Y:S02]  /*3a10*/  @P4 IMAD.MOV.U32 R2, RZ, RZ, R6 ;  /* 0x000000ffff024224 */ /* 0x001fe400078e0006 */
[----:B------:R-:W-:-:S05]  /*3a20*/  @P4 IMAD.MOV.U32 R3, RZ, RZ, R7 ;  /* 0x000000ffff034224 */ /* 0x000fca00078e0007 */
[----:B------:R0:W-:Y:S02]  /*3a30*/  @P4 STG.E.U16 desc[UR12][R2.64+0x62], R49 ;  /* 0x0000623102004986 */ /* 0x0001e4000c10150c */
        /* <DEDUP_REMOVED lines=8> */
[----:B------:R0:W-:Y:S04]  /*3ac0*/  @P5 STG.E.U16 desc[UR12][R2.64+0x70], R52 ;  /* 0x0000703402005986 */ /* 0x0001e8000c10150c */
[----:B------:R1:W-:Y:S01]  /*3ad0*/  @P6 STG.E.U16 desc[UR12][R6.64+0x72], R53 ;  /* 0x0000723506006986 */ /* 0x0003e2000c10150c */
[----:B0-----:R-:W-:Y:S02]  /*3ae0*/  @P1 IMAD.MOV.U32 R2, RZ, RZ, R8 ;  /* 0x000000ffff021224 */ /* 0x001fe400078e0008 */
[----:B------:R-:W-:-:S05]  /*3af0*/  @P1 IMAD.MOV.U32 R3, RZ, RZ, R9 ;  /* 0x000000ffff031224 */ /* 0x000fca00078e0009 */
[----:B------:R1:W-:Y:S01]  /*3b00*/  @P1 STG.E.U16 desc[UR12][R2.64+0x70], R54 ;  /* 0x0000703602001986 */ /* 0x0003e2000c10150c */
[----:B------:R-:W-:Y:S05]  /*3b10*/  @!P0 EXIT ;  /* 0x000000000000894d */ /* 0x000fea0003800000 */
[----:B------:R-:W-:-:S05]  /*3b20*/  F2FP.F16.F32.PACK_AB R0, RZ, R0 ;  /* 0x00000000ff00723e */ /* 0x000fca00000000ff */
[----:B------:R-:W-:Y:S01]  /*3b30*/  STG.E.U16 desc[UR12][R8.64+0x72], R0 ;  /* 0x0000720008007986 */ /* 0x000fe2000c10150c */
[----:B------:R-:W-:Y:S05]  /*3b40*/  EXIT ;  /* 0x000000000000794d */ /* 0x000fea0003800000 */
.L_x_14:
[----:B------:R-:W-:-:S13]  /*3b50*/  ISETP.NE.AND P0, PT, R15, RZ, PT ;  /* 0x000000ff0f00720c */ /* 0x000fda0003f05270 */
[----:B------:R-:W-:Y:S05]  /*3b60*/  @P0 EXIT ;  /* 0x000000000000094d */ /* 0x000fea0003800000 */
[----:B------:R-:W-:Y:S01]  /*3b70*/  ELECT P0, URZ, PT ;  /* 0x00000000003f782f */ /* 0x000fe20003800000 */
[----:B------:R-:W-:-:S12]  /*3b80*/  BSSY B0, `(.L_x_89) ;  /* 0x0000073000007945 */ /* 0x000fd80003800000 */
[----:B------:R-:W-:Y:S05]  /*3b90*/  @!P0 BRA `(.L_x_90) ;  /* 0x0000000400c48947 */ /* 0x000fea0003800000 */
[----:B------:R-:W-:-:S13]  /*3ba0*/  ISETP.GE.AND P0, PT, R11, 0x1, PT ;  /* 0x000000010b00780c */ /* 0x000fda0003f06270 */
[----:B------:R-:W-:Y:S05]  /*3bb0*/  @!P0 BRA `(.L_x_90) ;  /* 0x0000000400bc8947 */ /* 0x000fea0003800000 */
[----:B------:R-:W3:Y:S01]  /*3bc0*/  S2R R12, SR_CgaCtaId ;  /* 0x00000000000c7919 */ /* 0x000ee20000008800 */
[----:B------:R-:W-:Y:S01]  /*3bd0*/  IMAD.SHL.U32 R21, R7, 0x40, RZ ;  /* 0x0000004007157824 */ /* 0x000fe200078e00ff */
[----:B------:R-:W-:Y:S01]  /*3be0*/  ULDC UR4, c[0x0][0x384] ;  /* 0x0000e10000047ab9 */ /* 0x000fe20000000800 */
[----:B------:R-:W-:Y:S01]  /*3bf0*/  LOP3.LUT P0, RZ, R6, 0x1f, RZ, 0xc0, !PT ;  /* 0x0000001f06ff7812 */ /* 0x000fe2000780c0ff */
[----:B-----5:R-:W-:Y:S01]  /*3c00*/  IMAD R0, R16, R17, RZ ;  /* 0x0000001110007224 */ /* 0x020fe200078e02ff */
[----:B------:R-:W-:Y:S01]  /*3c10*/  ULDC UR5, c[0x0][0x388] ;  /* 0x0000e20000057ab9 */ /* 0x000fe20000000800 */
[----:B------:R-:W-:Y:S01]  /*3c20*/  IMAD.HI.U32 R3, R21, UR4, RZ ;  /* 0x0000000415037c27 */ /* 0x000fe2000f8e00ff */
[C---:B------:R-:W-:Y:S02]  /*3c30*/  ISETP.NE.AND P1, PT, R10.reuse, RZ, PT ;  /* 0x000000ff0a00720c */ /* 0x040fe40003f25270 */
[----:B------:R-:W-:Y:S01]  /*3c40*/  ISETP.NE.OR P0, PT, R10, RZ, !P0 ;  /* 0x000000ff0a00720c */ /* 0x000fe20004705670 */
[----:B------:R-:W-:Y:S01]  /*3c50*/  IMAD.SHL.U32 R20, R9, 0x40, RZ ;  /* 0x0000004009147824 */ /* 0x000fe200078e00ff */
[----:B------:R-:W-:Y:S01]  /*3c60*/  LOP3.LUT R23, R4, 0x2, RZ, 0xfc, !PT ;  /* 0x0000000204177812 */ /* 0x000fe200078efcff */
[----:B------:R-:W-:Y:S01]  /*3c70*/  IMAD R6, R13, R0, 0x1 ;  /* 0x000000010d067424 */ /* 0x000fe200078e0200 */
[----:B------:R-:W-:Y:S01]  /*3c80*/  CS2R R8, SRZ ;  /* 0x0000000000087805 */ /* 0x000fe2000001ff00 */
[----:B------:R-:W-:Y:S01]  /*3c90*/  IMAD.MOV.U32 R5, RZ, RZ, 0x1 ;  /* 0x00000001ff057424 */ /* 0x000fe200078e00ff */
[----:B------:R-:W-:Y:S01]  /*3ca0*/  SHF.R.U32.HI R3, RZ, UR5, R3 ;  /* 0x00000005ff037c19 */ /* 0x000fe20008011603 */
[----:B------:R-:W-:-:S02]  /*3cb0*/  IMAD.MOV.U32 R7, RZ, RZ, RZ ;  /* 0x000000ffff077224 */ /* 0x000fc400078e00ff */
[----:B------:R-:W-:Y:S02]  /*3cc0*/  IMAD.MOV.U32 R10, RZ, RZ, RZ ;  /* 0x000000ffff0a7224 */ /* 0x000fe400078e00ff */
[C---:B---3--:R-:W-:Y:S02]  /*3cd0*/  IMAD.SHL.U32 R2, R12.reuse, 0x800, RZ ;  /* 0x000008000c027824 */ /* 0x048fe400078e00ff */
[----:B------:R-:W-:-:S03]  /*3ce0*/  IMAD.SHL.U32 R0, R12, 0x20, RZ ;  /* 0x000000200c007824 */ /* 0x000fc600078e00ff */
[----:B------:R-:W-:-:S07]  /*3cf0*/  LOP3.LUT R2, R2, 0x800, RZ, 0xc0, !PT ;  /* 0x0000080002027812 */ /* 0x000fce00078ec0ff */
.L_x_94:
[----:B------:R-:W0:Y:S01]  /*3d00*/  S2R R15, SR_CgaCtaId ;  /* 0x00000000000f7919 */ /* 0x000e220000008800 */
[----:B------:R-:W-:-:S04]  /*3d10*/  MOV R12, 0x400 ;  /* 0x00000400000c7802 */ /* 0x000fc80000000f00 */
[----:B0-----:R-:W-:Y:S02]  /*3d20*/  LEA R22, R15, R12, 0x18 ;  /* 0x0000000c0f167211 */ /* 0x001fe400078ec0ff */
[----:B------:R-:W-:-:S03]  /*3d30*/  SHF.L.U32 R12, R5, 0x1f, RZ ;  /* 0x0000001f050c7819 */ /* 0x000fc600000006ff */
[----:B------:R-:W-:-:S07]  /*3d40*/  IMAD R15, R7, 0x8, R22 ;  /* 0x00000008070f7824 */ /* 0x000fce00078e0216 */
.L_x_91:
[----:B0-----:R0:W1:Y:S02]  /*3d50*/  SYNCS.PHASECHK.TRANS64.TRYWAIT P2, [R15+URZ+0x38070], R12 ;  /* 0x0380700c0f0075a7 */ /* 0x001064000804017f */
[----:B-1----:R-:W-:Y:S05]  /*3d60*/  @!P2 NANOSLEEP.SYNCS 0x989680 ;  /* 0x009896800000a95d */ /* 0x002fea0003900000 */
[----:B------:R-:W1:Y:S02]  /*3d70*/  @!P2 SYNCS.PHASECHK.TRANS64 P2, [R15+URZ+0x38070], R12 ;  /* 0x0380700c0f00a5a7 */ /* 0x000e64000804007f */
[----:B-1----:R-:W-:Y:S05]  /*3d80*/  @!P2 BRA `(.L_x_91) ;  /* 0xfffffffc00f0a947 */ /* 0x002fea000383ffff */
[----:B0-----:R-:W0:Y:S02]  /*3d90*/  @!P1 LDC R12, c[0x0][0x500] ;  /* 0x00014000ff0c9b82 */ /* 0x001e240000000800 */
[----:B0-----:R0:W-:Y:S02]  /*3da0*/  @!P1 SYNCS.ARRIVE.TRANS64 RZ, [R15+URZ+0x38000], R12 ;  /* 0x0380000c0fff99a7 */ /* 0x0011e4000800003f */
[----:B0-----:R-:W-:-:S04]  /*3db0*/  PRMT R12, R23, 0x9910, RZ ;  /* 0x00009910170c7816 */ /* 0x001fc800000000ff */
[----:B------:R-:W-:-:S13]  /*3dc0*/  ISETP.NE.AND P2, PT, R12, 0x2, PT ;  /* 0x000000020c00780c */ /* 0x000fda0003f45270 */
[----:B------:R-:W-:Y:S05]  /*3dd0*/  @P2 BRA `(.L_x_92) ;  /* 0x0000000000042947 */ /* 0x000fea0003800000 */
[----:B------:R-:W-:Y:S01]  /*3de0*/  BPT.TRAP 0x1 ;  /* 0x000000040000795c */ /* 0x000fe20000300000 */
.L_x_92:
[----:B------:R-:W-:Y:S05]  /*3df0*/  @P0 BRA `(.L_x_93) ;  /* 0x0000000000040947 */ /* 0x000fea0003800000 */
[----:B------:R-:W-:Y:S01]  /*3e00*/  BPT.TRAP 0x1 ;  /* 0x000000040000795c */ /* 0x000fe20000300000 */
.L_x_93:
[----:B------:R-:W0:Y:S01]  /*3e10*/  LDC R14, c[0x0][0x380] ;  /* 0x0000e000ff0e7b82 */ /* 0x000e220000000800 */
[----:B------:R-:W-:Y:S01]  /*3e20*/  R2UR UR4, R3 ;  /* 0x00000000030472ca */ /* 0x000fe200000e0000 */
[----:B------:R-:W-:Y:S01]  /*3e30*/  IMAD R12, R7, 0x1000, R2 ;  /* 0x00001000070c7824 */ /* 0x000fe200078e0202 */
[----:B------:R-:W-:Y:S01]  /*3e40*/  R2UR UR8, R21 ;  /* 0x00000000150872ca */ /* 0x000fe200000e0000 */
[----:B------:R-:W-:Y:S01]  /*3e50*/  ULDC UR20, c[0x0][0x38c] ;  /* 0x0000e30000147ab9 */ /* 0x000fe20000000800 */
[----:B------:R-:W-:Y:S01]  /*3e60*/  R2UR UR17, R15 ;  /* 0x000000000f1172ca */ /* 0x000fe200000e0000 */
[----:B------:R-:W-:Y:S01]  /*3e70*/  IMAD R12, R12, 0x2, R22 ;  /* 0x000000020c0c7824 */ /* 0x000fe200078e0216 */
[----:B------:R-:W-:Y:S01]  /*3e80*/  UISETP.NE.AND UP0, UPT, UR20, 0x1, UPT ;  /* 0x000000011400788c */ /* 0x000fe2000bf05270 */
[----:B------:R-:W1:Y:S01]  /*3e90*/  LDC.64 R16, c[0x0][0x3b8] ;  /* 0x0000ee00ff107b82 */ /* 0x000e620000000a00 */
[C---:B------:R-:W-:Y:S01]  /*3ea0*/  R2UR UR18, R10.reuse ;  /* 0x000000000a1272ca */ /* 0x040fe200000e0000 */
[----:B------:R-:W-:Y:S01]  /*3eb0*/  VIADD R10, R10, 0x1 ;  /* 0x000000010a0a7836 */ /* 0x000fe20000000000 */
[----:B------:R-:W-:Y:S01]  /*3ec0*/  R2UR UR9, R12 ;  /* 0x000000000c0972ca */ /* 0x000fe200000e0000 */
[----:B------:R-:W-:Y:S01]  /*3ed0*/  VIADD R6, R6, 0xffffffff ;  /* 0xffffffff06067836 */ /* 0x000fe20000000000 */
[----:B------:R-:W-:Y:S01]  /*3ee0*/  R2UR UR5, R22 ;  /* 0x00000000160572ca */ /* 0x000fe200000e0000 */
[----:B------:R-:W-:Y:S01]  /*3ef0*/  ULDC.64 UR26, c[0x0][0x198] ;  /* 0x00006600001a7ab9 */ /* 0x000fe20000000a00 */
[----:B------:R-:W-:Y:S01]  /*3f00*/  R2UR UR16, R7 ;  /* 0x00000000071072ca */ /* 0x000fe200000e0000 */
[----:B------:R-:W1:Y:S01]  /*3f10*/  LDC.64 R18, c[0x0][0x3d8] ;  /* 0x0000f600ff127b82 */ /* 0x000e620000000a00 */
[----:B------:R-:W-:Y:S01]  /*3f20*/  R2UR UR12, R9 ;  /* 0x00000000090c72ca */ /* 0x000fe200000e0000 */
[----:B------:R-:W-:Y:S01]  /*3f30*/  @UP0 ULDC.64 UR10, c[0x0][0x390] ;  /* 0x0000e400000a0ab9 */ /* 0x000fe20000000a00 */
[----:B------:R-:W-:Y:S01]  /*3f40*/  R2UR UR13, R8 ;  /* 0x00000000080d72ca */ /* 0x000fe200000e0000 */
[----:B------:R-:W-:Y:S01]  /*3f50*/  ULDC.64 UR14, c[0x0][0x3b0] ;  /* 0x0000ec00000e7ab9 */ /* 0x000fe20000000a00 */
[----:B------:R-:W-:Y:S01]  /*3f60*/  ULDC.64 UR22, c[0x0][0x3d0] ;  /* 0x0000f40000167ab9 */ /* 0x000fe20000000a00 */
[----:B------:R-:W-:Y:S01]  /*3f70*/  USHF.L.U32 UR18, UR18, 0x6, URZ ;  /* 0x0000000612127899 */ /* 0x000fe2000800063f */
[----:B------:R-:W-:Y:S01]  /*3f80*/  ISETP.GT.AND P5, PT, R6, 0x1, PT ;  /* 0x000000010600780c */ /* 0x000fe20003fa4270 */
[----:B------:R-:W-:Y:S01]  /*3f90*/  UIADD3 UR17, UR17, 0x38000, URZ ;  /* 0x0003800011117890 */ /* 0x000fe2000fffe03f */
[----:B0-----:R-:W-:Y:S01]  /*3fa0*/  ISETP.NE.AND P2, PT, R14, 0x1, PT ;  /* 0x000000010e00780c */ /* 0x001fe20003f45270 */
[----:B------:R-:W-:Y:S01]  /*3fb0*/  VIADD R7, R7, 0x1 ;  /* 0x0000000107077836 */ /* 0x000fe20000000000 */
[----:B------:R-:W-:Y:S01]  /*3fc0*/  UMOV UR28, 0x30000 ;  /* 0x00030000001c7882 */ /* 0x000fe20000000000 */
[----:B------:R-:W-:Y:S01]  /*3fd0*/  ULEA UR16, UR16, UR5, 0xd ;  /* 0x0000000510107291 */ /* 0x000fe2000f8e683f */
[----:B------:R-:W-:-:S02]  /*3fe0*/  UMOV UR24, 0x0 ;  /* 0x0000000000187882 */ /* 0x000fc40000000000 */
[----:B------:R-:W-:Y:S01]  /*3ff0*/  ISETP.NE.AND P4, PT, R7, 0xe, PT ;  /* 0x0000000e0700780c */ /* 0x000fe20003f85270 */
[----:B------:R-:W-:-:S03]  /*4000*/  UMOV UR25, 0x10000000 ;  /* 0x1000000000197882 */ /* 0x000fc60000000000 */
[----:B------:R-:W-:-:S03]  /*4010*/  SEL R7, R7, RZ, P4 ;  /* 0x000000ff07077207 */ /* 0x000fc60002000000 */
[----:B------:R-:W-:Y:S01]  /*4020*/  @P2 IMAD.U32 R24, RZ, RZ, UR4 ;  /* 0x00000004ff182e24 */ /* 0x000fe2000f8e00ff */
[----:B------:R-:W-:Y:S01]  /*4030*/  UIADD3 UR4, UP1, UR26, 0xf0, URZ ;  /* 0x000000f01a047890 */ /* 0x000fe2000ff3e03f */
[----:B-1----:R-:W-:Y:S01]  /*4040*/  IMAD R12, R9, R16, R18 ;  /* 0x00000010090c7224 */ /* 0x002fe200078e0212 */
[----:B------:R-:W-:Y:S01]  /*4050*/  UIADD3 UR26, UP2, UR26, 0x1f0, URZ ;  /* 0x000001f01a1a7890 */ /* 0x000fe2000ff5e03f */
[----:B------:R-:W-:Y:S01]  /*4060*/  IMAD R15, R8, R17, R19 ;  /* 0x00000011080f7224 */ /* 0x000fe200078e0213 */
[----:B------:R-:W-:Y:S01]  /*4070*/  @P2 R2UR UR8, R24 ;  /* 0x00000000180822ca */ /* 0x000fe200000e0000 */
[----:B------:R-:W-:Y:S01]  /*4080*/  UIADD3.X UR5, URZ, UR27, URZ, UP1, !UPT ;  /* 0x0000001b3f057290 */ /* 0x000fe20008ffe43f */
[----:B------:R-:W-:Y:S01]  /*4090*/  ISETP.NE.AND P2, PT, R10, R13, PT ;  /* 0x0000000d0a00720c */ /* 0x000fe20003f45270 */
[----:B------:R-:W-:Y:S01]  /*40a0*/  UIADD3.X UR27, URZ, UR27, URZ, UP2, !UPT ;  /* 0x0000001b3f1b7290 */ /* 0x000fe200097fe43f */
[----:B------:R-:W-:Y:S02]  /*40b0*/  PRMT R12, R12, 0x40, R15 ;  /* 0x000000400c0c7816 */ /* 0x000fe4000000000f */
[----:B------:R-:W0:Y:S01]  /*40c0*/  LDC R15, c[0x0][0x3c8] ;  /* 0x0000f200ff0f7b82 */ /* 0x000e220000000800 */
[----:B------:R-:W-:-:S02]  /*40d0*/  SEL R16, RZ, 0x1, P4 ;  /* 0x00000001ff107807 */ /* 0x000fc40002000000 */
[----:B------:R-:W-:Y:S02]  /*40e0*/  SEL R10, R10, RZ, P2 ;  /* 0x000000ff0a0a7207 */ /* 0x000fe40001000000 */
[----:B------:R-:W-:Y:S02]  /*40f0*/  LOP3.LUT R5, R5, R16, RZ, 0x3c, !PT ;  /* 0x0000001005057212 */ /* 0x000fe400078e3cff */
[----:B------:R-:W-:Y:S02]  /*4100*/  UIADD3 UR6, -UR8, URZ, URZ ;  /* 0x0000003f08067290 */ /* 0x000fe4000fffe13f */
[----:B------:R-:W-:-:S04]  /*4110*/  UMOV UR21, UR8 ;  /* 0x0000000800157c82 */ /* 0x000fc80008000000 */
[----:B------:R-:W-:Y:S01]  /*4120*/  IMAD R14, R14, UR6, R21 ;  /* 0x000000060e0e7c24 */ /* 0x000fe2000f8e0215 */
[----:B------:R-:W-:Y:S01]  /*4130*/  UIMAD.WIDE.U32 UR6, UR8, UR10, URZ ;  /* 0x0000000a080672a5 */ /* 0x000fe2000f8e003f */
[----:B------:R-:W-:-:S03]  /*4140*/  R2UR UR10, R20 ;  /* 0x00000000140a72ca */ /* 0x000fc600000e0000 */
[----:B------:R-:W-:Y:S01]  /*4150*/  @UP0 USHF.R.U32.HI UR21, URZ, UR11, UR7 ;  /* 0x0000000b3f150299 */ /* 0x000fe20008011607 */
[----:B------:R-:W-:Y:S01]  /*4160*/  R2UR UR19, R14 ;  /* 0x000000000e1372ca */ /* 0x000fe200000e0000 */
[----:B------:R-:W-:Y:S01]  /*4170*/  VIADD R14, R9, 0x1 ;  /* 0x00000001090e7836 */ /* 0x000fe20000000000 */
[----:B------:R-:W-:Y:S01]  /*4180*/  R2UR UR7, R12 ;  /* 0x000000000c0772ca */ /* 0x000fe200000e0000 */
[----:B------:R-:W-:Y:S01]  /*4190*/  @P2 IMAD.MOV R14, RZ, RZ, R9 ;  /* 0x000000ffff0e2224 */ /* 0x000fe200078e0209 */
[----:B------:R-:W-:Y:S01]  /*41a0*/  R2UR UR11, R0 ;  /* 0x00000000000b72ca */ /* 0x000fe200000e0000 */
[----:B------:R-:W-:Y:S01]  /*41b0*/  UIADD3 UR6, -UR21, URZ, URZ ;  /* 0x0000003f15067290 */ /* 0x000fe2000fffe13f */
[----:B------:R-:W-:Y:S02]  /*41c0*/  VIADD R12, R8, 0x1 ;  /* 0x00000001080c7836 */ /* 0x000fe40000000000 */
[----:B0-----:R-:W-:Y:S01]  /*41d0*/  ISETP.NE.AND P3, PT, R14, R15, PT ;  /* 0x0000000f0e00720c */ /* 0x001fe20003f65270 */
[----:B------:R-:W-:-:S02]  /*41e0*/  UIMAD UR20, UR20, UR6, UR8 ;  /* 0x00000006141472a4 */ /* 0x000fc4000f8e0208 */
[----:B------:R-:W-:Y:S01]  /*41f0*/  UIADD3 UR8, UR9, 0x1c000, URZ ;  /* 0x0001c00009087890 */ /* 0x000fe2000fffe03f */
[----:B------:R-:W-:Y:S01]  /*4200*/  SEL R9, R14, RZ, P3 ;  /* 0x000000ff0e097207 */ /* 0x000fe20001800000 */
[----:B------:R-:W-:Y:S02]  /*4210*/  UIMAD UR19, UR19, UR14, UR22 ;  /* 0x0000000e131372a4 */ /* 0x000fe4000f8e0216 */
[----:B------:R-:W-:Y:S02]  /*4220*/  UIMAD UR20, UR20, UR15, UR23 ;  /* 0x0000000f141472a4 */ /* 0x000fe4000f8e0217 */
[----:B------:R-:W-:Y:S02]  /*4230*/  UPRMT UR6, UR7, 0x5410, URZ ;  /* 0x0000541007067896 */ /* 0x000fe4000800003f */
[----:B------:R-:W-:Y:S01]  /*4240*/  ULOP3.LUT UR11, UR18, 0x20, UR11, 0xf8, !UPT ;  /* 0x00000020120b7892 */ /* 0x000fe2000f8ef80b */
[----:B------:R-:W-:Y:S01]  /*4250*/  UMOV UR9, UR17 ;  /* 0x0000001100097c82 */ /* 0x000fe20008000000 */
[----:B------:R-:W-:-:S05]  /*4260*/  @P3 IMAD.MOV R12, RZ, RZ, R8 ;  /* 0x000000ffff0c3224 */ /* 0x000fca00078e0208 */
[----:B------:R0:W-:Y:S01]  /*4270*/  UTMALDG.4D.IM2COL [UR16], [UR4], UR6 ;  /* 0x00000010040073b4 */ /* 0x0001e20008058006 */
[----:B------:R-:W-:Y:S01]  /*4280*/  IMAD.MOV.U32 R8, RZ, RZ, R12 ;  /* 0x000000ffff087224 */ /* 0x000fe200078e000c */
[----:B------:R0:W-:Y:S02]  /*4290*/  UTMALDG.4D.MULTICAST [UR8], [UR26], UR28, desc[UR24] ;  /* 0x000018081a0073b4 */ /* 0x0001e4000801981c */
[----:B0-----:R-:W-:Y:S05]  /*42a0*/  @P5 BRA `(.L_x_94) ;  /* 0xfffffff800945947 */ /* 0x001fea000383ffff */
.L_x_90:
[----:B------:R-:W-:Y:S05]  /*42b0*/  BSYNC B0 ;  /* 0x0000000000007941 */ /* 0x000fea0003800000 */
.L_x_89:
[----:B------:R-:W-:Y:S01]  /*42c0*/  ISETP.GE.U32.AND P0, PT, R11, 0xe, PT ;  /* 0x0000000e0b00780c */ /* 0x000fe20003f06070 */
[----:B------:R-:W-:-:S12]  /*42d0*/  IMAD.MOV.U32 R5, RZ, RZ, 0x1 ;  /* 0x00000001ff057424 */ /* 0x000fd800078e00ff */
[----:B------:R-:W-:Y:S05]  /*42e0*/  @!P0 BRA `(.L_x_95) ;  /* 0x00000000001c8947 */ /* 0x000fea0003800000 */
[----:B---3-5:R-:W-:-:S05]  /*42f0*/  SHF.R.U32.HI R2, RZ, 0x1, R11 ;  /* 0x00000001ff027819 */ /* 0x028fca000001160b */
[----:B------:R-:W-:-:S05]  /*4300*/  IMAD.WIDE.U32 R2, R2, -0x6db6db6d, RZ ;  /* 0x9249249302027825 */ /* 0x000fca00078e00ff */
[----:B------:R-:W-:-:S04]  /*4310*/  SHF.R.U32.HI R0, RZ, 0x2, R3 ;  /* 0x00000002ff007819 */ /* 0x000fc80000011603 */
[----:B------:R-:W-:-:S04]  /*4320*/  LOP3.LUT R0, R0, 0x1, RZ, 0xc0, !PT ;  /* 0x0000000100007812 */ /* 0x000fc800078ec0ff */
[----:B------:R-:W-:-:S04]  /*4330*/  ISETP.NE.U32.AND P0, PT, R0, 0x1, PT ;  /* 0x000000010000780c */ /* 0x000fc80003f05070 */
[----:B------:R-:W-:-:S04]  /*4340*/  ISETP.NE.U32.AND.EX P0, PT, RZ, RZ, PT, P0 ;  /* 0x000000ffff00720c */ /* 0x000fc80003f05100 */
[----:B------:R-:W-:-:S09]  /*4350*/  SEL R5, RZ, 0x1, !P0 ;  /* 0x00000001ff057807 */ /* 0x000fd20004000000 */
.L_x_95:
[----:B------:R-:W-:Y:S05]  /*4360*/  WARPSYNC.ALL ;  /* 0x0000000000007948 */ /* 0x000fea0003800000 */
[----:B------:R-:W-:-:S13]  /*4370*/  ELECT P0, URZ, PT ;  /* 0x00000000003f782f */ /* 0x000fda0003800000 */
[----:B------:R-:W-:Y:S05]  /*4380*/  @!P0 EXIT ;  /* 0x000000000000894d */ /* 0x000fea0003800000 */
[----:B------:R-:W-:-:S04]  /*4390*/  LOP3.LUT R4, R4, 0x2, RZ, 0xfc, !PT ;  /* 0x0000000204047812 */ /* 0x000fc800078efcff */
[----:B------:R-:W-:-:S13]  /*43a0*/  ISETP.NE.AND P0, PT, R4, 0x3, PT ;  /* 0x000000030400780c */ /* 0x000fda0003f05270 */
[----:B------:R-:W-:Y:S05]  /*43b0*/  @!P0 BRA `(.L_x_96) ;  /* 0x0000000000048947 */ /* 0x000fea0003800000 */
[----:B------:R-:W-:Y:S01]  /*43c0*/  BPT.TRAP 0x1 ;  /* 0x000000040000795c */ /* 0x000fe20000300000 */
.L_x_96:
[----:B------:R-:W0:Y:S01]  /*43d0*/  S2R R7, SR_CgaCtaId ;  /* 0x0000000000077919 */ /* 0x000e220000008800 */
[----:B---3-5:R-:W-:Y:S02]  /*43e0*/  SHF.R.U32.HI R2, RZ, 0x1, R11 ;  /* 0x00000001ff027819 */ /* 0x028fe4000001160b */
[----:B------:R-:W-:-:S03]  /*43f0*/  MOV R0, 0x400 ;  /* 0x0000040000007802 */ /* 0x000fc60000000f00 */
[----:B------:R-:W-:-:S05]  /*4400*/  IMAD.WIDE.U32 R2, R2, -0x6db6db6d, RZ ;  /* 0x9249249302027825 */ /* 0x000fca00078e00ff */
[----:B------:R-:W-:Y:S02]  /*4410*/  SHF.R.U32.HI R2, RZ, 0x2, R3 ;  /* 0x00000002ff027819 */ /* 0x000fe40000011603 */
[----:B------:R-:W-:-:S03]  /*4420*/  SHF.L.U32 R3, R5, 0x1f, RZ ;  /* 0x0000001f05037819 */ /* 0x000fc600000006ff */
[----:B------:R-:W-:Y:S01]  /*4430*/  IMAD R11, R2, -0xe, R11 ;  /* 0xfffffff2020b7824 */ /* 0x000fe200078e020b */
[----:B0-----:R-:W-:-:S05]  /*4440*/  LEA R0, R7, R0, 0x18 ;  /* 0x0000000007007211 */ /* 0x001fca00078ec0ff */
[----:B------:R-:W-:-:S04]  /*4450*/  VIADD R0, R0, 0x38070 ;  /* 0x0003807000007836 */ /* 0x000fc80000000000 */
[----:B------:R-:W-:-:S07]  /*4460*/  IMAD R2, R11, 0x8, R0 ;  /* 0x000000080b027824 */ /* 0x000fce00078e0200 */
.L_x_97:
[----:B0-----:R0:W1:Y:S02]  /*4470*/  SYNCS.PHASECHK.TRANS64.TRYWAIT P0, [R2+URZ], R3 ;  /* 0x00000003020075a7 */ /* 0x001064000800017f */
[----:B-1----:R-:W-:Y:S05]  /*4480*/  @!P0 NANOSLEEP.SYNCS 0x989680 ;  /* 0x009896800000895d */ /* 0x002fea0003900000 */
[----:B------:R-:W1:Y:S02]  /*4490*/  @!P0 SYNCS.PHASECHK.TRANS64 P0, [R2+URZ], R3 ;  /* 0x00000003020085a7 */ /* 0x000e64000800007f */
[----:B-1----:R-:W-:Y:S05]  /*44a0*/  @!P0 BRA `(.L_x_97) ;  /* 0xfffffffc00f08947 */ /* 0x002fea000383ffff */
[----:B------:R-:W-:-:S05]  /*44b0*/  VIADD R11, R11, 0x1 ;  /* 0x000000010b0b7836 */ /* 0x000fca0000000000 */
[----:B------:R-:W-:-:S04]  /*44c0*/  ISETP.NE.AND P0, PT, R11, 0xe, PT ;  /* 0x0000000e0b00780c */ /* 0x000fc80003f05270 */
[----:B0-----:R-:W-:Y:S02]  /*44d0*/  SEL R2, RZ, 0x1, P0 ;  /* 0x00000001ff027807 */ /* 0x001fe40000000000 */
[----:B------:R-:W-:Y:S02]  /*44e0*/  SEL R11, R11, RZ, P0 ;  /* 0x000000ff0b0b7207 */ /* 0x000fe40000000000 */
[----:B------:R-:W-:-:S03]  /*44f0*/  LOP3.LUT R5, R5, R2, RZ, 0x3c, !PT ;  /* 0x0000000205057212 */ /* 0x000fc600078e3cff */
[----:B------:R-:W-:Y:S01]  /*4500*/  IMAD R2, R11, 0x8, R0 ;  /* 0x000000080b027824 */ /* 0x000fe200078e0200 */
[----:B------:R-:W-:-:S07]  /*4510*/  SHF.L.U32 R3, R5, 0x1f, RZ ;  /* 0x0000001f05037819 */ /* 0x000fce00000006ff */
.L_x_98:
        /* <DEDUP_REMOVED lines=11> */
.L_x_99:
        /* <DEDUP_REMOVED lines=11> */
.L_x_100:
        /* <DEDUP_REMOVED lines=11> */
.L_x_101:
        /* <DEDUP_REMOVED lines=11> */
.L_x_102:
        /* <DEDUP_REMOVED lines=11> */
.L_x_103:
        /* <DEDUP_REMOVED lines=11> */
.L_x_104:
        /* <DEDUP_REMOVED lines=11> */
.L_x_105:
        /* <DEDUP_REMOVED lines=11> */
.L_x_106:
        /* <DEDUP_REMOVED lines=11> */
.L_x_107:
        /* <DEDUP_REMOVED lines=11> */
.L_x_108:
        /* <DEDUP_REMOVED lines=11> */
.L_x_109:
        /* <DEDUP_REMOVED lines=11> */
.L_x_110:
[----:B0-----:R0:W1:Y:S02]  /*4d60*/  SYNCS.PHASECHK.TRANS64.TRYWAIT P0, [R11+URZ], R0 ;  /* 0x000000000b0075a7 */ /* 0x001064000800017f */
[----:B-1----:R-:W-:Y:S05]  /*4d70*/  @!P0 NANOSLEEP.SYNCS 0x989680 ;  /* 0x009896800000895d */ /* 0x002fea0003900000 */
[----:B------:R-:W1:Y:S02]  /*4d80*/  @!P0 SYNCS.PHASECHK.TRANS64 P0, [R11+URZ], R0 ;  /* 0x000000000b0085a7 */ /* 0x000e64000800007f */
[----:B-1----:R-:W-:Y:S05]  /*4d90*/  @P0 EXIT ;  /* 0x000000000000094d */ /* 0x002fea0003800000 */
[----:B------:R-:W-:Y:S05]  /*4da0*/  BRA `(.L_x_110) ;  /* 0xfffffffc00ec7947 */ /* 0x000fea000383ffff */
.L_x_111:
[----:B------:R-:W-:-:S00]  /*4db0*/  BRA `(.L_x_111) ;  /* 0xfffffffc00fc7947 */ /* 0x000fc0000383ffff */
[----:B------:R-:W-:-:S00]  /*4dc0*/  NOP ;  /* 0x0000000000007918 */ /* 0x000fc00000000000 */
        /* <DEDUP_REMOVED lines=11> */
.L_x_112:


//--------------------- .nv.shared._ZN7cutlass13device_kernelINS_4conv6kernel13ConvUniversalINS1_16ConvProblemShapeILNS1_8OperatorE1ELi2EEENS1_10collective14CollectiveConvINS1_46MainloopSm90TmaGmmaWarpSpecializedImplicitGemmILS5_1ELi14ELi2EN4cute5tupleIJNSA_1CILi2EEENSC_ILi1EEESE_EEENS1_36KernelImplicitTmaWarpSpecializedSm90ELi1EEENSB_IJNSC_ILi64EEESI_NSB_IJSI_EEEEEENS_6half_tESL_NSA_8TiledMMAINSA_8MMA_AtomIJNSA_4SM904GMMA25MMA_64x64x16_F32F16F16_SSILNSP_5MajorE0ELSR_1ELNSP_7ScaleInE1ELSS_1EEEEEENSA_6LayoutINSB_IJSE_SE_SE_EEENSB_IJNSC_ILi0EEESX_SX_EEEEENSB_IJNSA_10UnderscoreES10_S10_EEEEENS7_6detail26Sm90ImplicitGemmTileTraitsINSA_20SM90_TMA_LOAD_IM2COLENSA_14ComposedLayoutINSA_7SwizzleILi3ELi4ELi3EEENSA_18smem_ptr_flag_bitsILi16EEENSV_INSB_IJNSB_IJNSC_ILi8EEES1B_EEENSB_IJSI_SE_EEENSB_IJSE_NSC_ILi14EEEEEEEEENSB_IJNSB_IJSI_NSC_ILi512EEEEEENSB_IJSE_SX_EEENSB_IJSX_NSC_ILi4096EEEEEEEEEEEEEvEENS14_INSA_23SM90_TMA_LOAD_MULTICASTENS16_IS18_S1A_NSV_INSB_IJS1D_S1C_S1F_EEENSB_IJS1J_S1I_S1L_EEEEEEEvEEEENS_8epilogue10collective6detail29Sm90TmaWarpSpecializedAdapterINS1Y_15DefaultEpilogueISL_NSB_IJNSB_IJlllEEESE_SX_EEES23_NS1X_6thread17LinearCombinationISL_Li1EffLNS24_9ScaleType4KindE0ELNS_15FloatRoundStyleE2ESL_EENS_4gemm15EpilogueDefaultEEEEEvvEEEEvNT_6ParamsE --------------------------
	.section	.nv.shared._ZN7cutlass13device_kernelINS_4conv6kernel13ConvUniversalINS1_16ConvProblemShapeILNS1_8OperatorE1ELi2EEENS1_10collective14CollectiveConvINS1_46MainloopSm90TmaGmmaWarpSpecializedImplicitGemmILS5_1ELi14ELi2EN4cute5tupleIJNSA_1CILi2EEENSC_ILi1EEESE_EEENS1_36KernelImplicitTmaWarpSpecializedSm90ELi1EEENSB_IJNSC_ILi64EEESI_NSB_IJSI_EEEEEENS_6half_tESL_NSA_8TiledMMAINSA_8MMA_AtomIJNSA_4SM904GMMA25MMA_64x64x16_F32F16F16_SSILNSP_5MajorE0ELSR_1ELNSP_7ScaleInE1ELSS_1EEEEEENSA_6LayoutINSB_IJSE_SE_SE_EEENSB_IJNSC_ILi0EEESX_SX_EEEEENSB_IJNSA_10UnderscoreES10_S10_EEEEENS7_6detail26Sm90ImplicitGemmTileTraitsINSA_20SM90_TMA_LOAD_IM2COLENSA_14ComposedLayoutINSA_7SwizzleILi3ELi4ELi3EEENSA_18smem_ptr_flag_bitsILi16EEENSV_INSB_IJNSB_IJNSC_ILi8EEES1B_EEENSB_IJSI_SE_EEENSB_IJSE_NSC_ILi14EEEEEEEEENSB_IJNSB_IJSI_NSC_ILi512EEEEEENSB_IJSE_SX_EEENSB_IJSX_NSC_ILi4096EEEEEEEEEEEEEvEENS14_INSA_23SM90_TMA_LOAD_MULTICASTENS16_IS18_S1A_NSV_INSB_IJS1D_S1C_S1F_EEENSB_IJS1J_S1I_S1L_EEEEEEEvEEEENS_8epilogue10collective6detail29Sm90TmaWarpSpecializedAdapterINS1Y_15DefaultEpilogueISL_NSB_IJNSB_IJlllEEESE_SX_EEES23_NS1X_6thread17LinearCombinationISL_Li1EffLNS24_9ScaleType4KindE0ELNS_15FloatRoundStyleE2ESL_EENS_4gemm15EpilogueDefaultEEEEEvvEEEEvNT_6ParamsE,"aw",@nobits
	.sectionflags	@""
	.align	16
	.zero		1024


//--------------------- .nv.shared.reserved.0     --------------------------
	.section	.nv.shared.reserved.0,"aw",@nobits
	.weak		__nv_reservedSMEM_offset_0_alias
	.size		__nv_reservedSMEM_offset_0_alias, 0, 0
	.other		__nv_reservedSMEM_offset_0_alias,@"STO_CUDA_RESERVED_SHARED STV_DEFAULT"
__nv_reservedSMEM_offset_0_alias:
	.zero		0


//--------------------- .nv.global                --------------------------
	.section	.nv.global,"aw",@nobits
.nv.global:
	.type		_ZN39_INTERNAL_309fb1eb_4_k_cu_ea1a6e2e_28284cute1_E,@object
	.size		_ZN39_INTERNAL_309fb1eb_4_k_cu_ea1a6e2e_28284cute1_E,(_ZN39_INTERNAL_309fb1eb_4_k_cu_ea1a6e2e_28284cuda3std3__45__cpo6cbeginE - _ZN39_INTERNAL_309fb1eb_4_k_cu_ea1a6e2e_28284cute1_E)
_ZN39_INTERNAL_309fb1eb_4_k_cu_ea1a6e2e_28284cute1_E:
	.zero		1
	.type		_ZN39_INTERNAL_309fb1eb_4_k_cu_ea1a6e2e_28284cuda3std3__45__cpo6cbeginE,@object
	.size		_ZN39_INTERNAL_309fb1eb_4_k_cu_ea1a6e2e_28284cuda3std3__45__cpo6cbeginE,(_ZN39_INTERNAL_309fb1eb_4_k_cu_ea1a6e2e_28284cuda3std3__48in_placeE - _ZN39_INTERNAL_309fb1eb_4_k_cu_ea1a6e2e_28284cuda3std3__45__cpo6cbeginE)
_ZN39_INTERNAL_309fb1eb_4_k_cu_ea1a6e2e_28284cuda3std3__45__cpo6cbeginE:
	.zero		1
	.type		_ZN39_INTERNAL_309fb1eb_4_k_cu_ea1a6e2e_28284cuda3std3__48in_placeE,@object
	.size		_ZN39_INTERNAL_309fb1eb_4_k_cu_ea1a6e2e_28284cuda3std3__48in_placeE,(_ZN39_INTERNAL_309fb1eb_4_k_cu_ea1a6e2e_28284cuda3std6ranges3__45__cpo9iter_moveE - _ZN39_INTERNAL_309fb1eb_4_k_cu_ea1a6e2e_28284cuda3std3__48in_placeE)
_ZN39_INTERNAL_309fb1eb_4_k_cu_ea1a6e2e_28284cuda3std3__48in_placeE:
	.zero		1
	.type		_ZN39_INTERNAL_309fb1eb_4_k_cu_ea1a6e2e_28284cuda3std6ranges3__45__cpo9iter_moveE,@object
	.size		_ZN39_INTERNAL_309fb1eb_4_k_cu_ea1a6e2e_28284cuda3std6ranges3__45__cpo9iter_moveE,(_ZN39_INTERNAL_309fb1eb_4_k_cu_ea1a6e2e_28284cuda3std3__45__cpo5beginE - _ZN39_INTERNAL_309fb1eb_4_k_cu_ea1a6e2e_28284cuda3std6ranges3__45__cpo9iter_moveE)
_ZN39_INTERNAL_309fb1eb_4_k_cu_ea1a6e2e_28284cuda3std6ranges3__45__cpo9iter_moveE:
	.zero		1
	.type		_ZN39_INTERNAL_309fb1eb_4_k_cu_ea1a6e2e_28284cuda3std3__45__cpo5beginE,@object
	.size		_ZN39_INTERNAL_309fb1eb_4_k_cu_ea1a6e2e_28284cuda3std3__45__cpo5beginE,(_ZN39_INTERNAL_309fb1eb_4_k_cu_ea1a6e2e_28284cuda3std3__441_GLOBAL__N__309fb1eb_4_k_cu_ea1a6e2e_28286ignoreE - _ZN39_INTERNAL_309fb1eb_4_k_cu_ea1a6e2e_28284cuda3std3__45__cpo5beginE)
_ZN39_INTERNAL_309fb1eb_4_k_cu_ea1a6e2e_28284cuda3std3__45__cpo5beginE:
	.zero		1
	.type		_ZN39_INTERNAL_309fb1eb_4_k_cu_ea1a6e2e_28284cuda3std3__441_GLOBAL__N__309fb1eb_4_k_cu_ea1a6e2e_28286ignoreE,@object
	.size		_ZN39_INTERNAL_309fb1eb_4_k_cu_ea1a6e2e_28284cuda3std3__441_GLOBAL__N__309fb1eb_4_k_cu_ea1a6e2e_28286ignoreE,(_ZN39_INTERNAL_309fb1eb_4_k_cu_ea1a6e2e_28284cute7productE - _ZN39_INTERNAL_309fb1eb_4_k_cu_ea1a6e2e_28284cuda3std3__441_GLOBAL__N__309fb1eb_4_k_cu_ea1a6e2e_28286ignoreE)
_ZN39_INTERNAL_309fb1eb_4_k_cu_ea1a6e2e_28284cuda3std3__441_GLOBAL__N__309fb1eb_4_k_cu_ea1a6e2e_28286ignoreE:
	.zero		1
	.type		_ZN39_INTERNAL_309fb1eb_4_k_cu_ea1a6e2e_28284cute7productE,@object
	.size		_ZN39_INTERNAL_309fb1eb_4_k_cu_ea1a6e2e_28284cute7productE,(_ZN39_INTERNAL_309fb1eb_4_k_cu_ea1a6e2e_28284cuda3std3__45__cpo3endE - _ZN39_INTERNAL_309fb1eb_4_k_cu_ea1a6e2e_28284cute7productE)
_ZN39_INTERNAL_309fb1eb_4_k_cu_ea1a6e2e_28284cute7productE:
	.zero		1
	.type		_ZN39_INTERNAL_309fb1eb_4_k_cu_ea1a6e2e_28284cuda3std3__45__cpo3endE,@object
	.size		_ZN39_INTERNAL_309fb1eb_4_k_cu_ea1a6e2e_28284cuda3std3__45__cpo3endE,(_ZN39_INTERNAL_309fb1eb_4_k_cu_ea1a6e2e_28284cuda3std3__419piecewise_constructE - _ZN39_INTERNAL_309fb1eb_4_k_cu_ea1a6e2e_28284cuda3std3__45__cpo3endE)
_ZN39_INTERNAL_309fb1eb_4_k_cu_ea1a6e2e_28284cuda3std3__45__cpo3endE:
	.zero		1
	.type		_ZN39_INTERNAL_309fb1eb_4_k_cu_ea1a6e2e_28284cuda3std3__419piecewise_constructE,@object
	.size		_ZN39_INTERNAL_309fb1eb_4_k_cu_ea1a6e2e_28284cuda3std3__419piecewise_constructE,(_ZN39_INTERNAL_309fb1eb_4_k_cu_ea1a6e2e_28284cuda3std3__45__cpo4cendE - _ZN39_INTERNAL_309fb1eb_4_k_cu_ea1a6e2e_28284cuda3std3__419piecewise_constructE)
_ZN39_INTERNAL_309fb1eb_4_k_cu_ea1a6e2e_28284cuda3std3__419piecewise_constructE:
	.zero		1
	.type		_ZN39_INTERNAL_309fb1eb_4_k_cu_ea1a6e2e_28284cuda3std3__45__cpo4cendE,@object
	.size		_ZN39_INTERNAL_309fb1eb_4_k_cu_ea1a6e2e_28284cuda3std3__45__cpo4cendE,(_ZN39_INTERNAL_309fb1eb_4_k_cu_ea1a6e2e_28284cuda3std6ranges3__45__cpo4swapE - _ZN39_INTERNAL_309fb1eb_4_k_cu_ea1a6e2e_28284cuda3std3__45__cpo4cendE)
_ZN39_INTERNAL_309fb1eb_4_k_cu_ea1a6e2e_28284cuda3std3__45__cpo4cendE:
	.zero		1
	.type		_ZN39_INTERNAL_309fb1eb_4_k_cu_ea1a6e2e_28284cuda3std6ranges3__45__cpo4swapE,@object
	.size		_ZN39_INTERNAL_309fb1eb_4_k_cu_ea1a6e2e_28284cuda3std6ranges3__45__cpo4swapE,(.L_7 - _ZN39_INTERNAL_309fb1eb_4_k_cu_ea1a6e2e_28284cuda3std6ranges3__45__cpo4swapE)
_ZN39_INTERNAL_309fb1eb_4_k_cu_ea1a6e2e_28284cuda3std6ranges3__45__cpo4swapE:
	.zero		1
.L_7:


//--------------------- .nv.constant0._ZN7cutlass13device_kernelINS_4conv6kernel13ConvUniversalINS1_16ConvProblemShapeILNS1_8OperatorE1ELi2EEENS1_10collective14CollectiveConvINS1_46MainloopSm90TmaGmmaWarpSpecializedImplicitGemmILS5_1ELi14ELi2EN4cute5tupleIJNSA_1CILi2EEENSC_ILi1EEESE_EEENS1_36KernelImplicitTmaWarpSpecializedSm90ELi1EEENSB_IJNSC_ILi64EEESI_NSB_IJSI_EEEEEENS_6half_tESL_NSA_8TiledMMAINSA_8MMA_AtomIJNSA_4SM904GMMA25MMA_64x64x16_F32F16F16_SSILNSP_5MajorE0ELSR_1ELNSP_7ScaleInE1ELSS_1EEEEEENSA_6LayoutINSB_IJSE_SE_SE_EEENSB_IJNSC_ILi0EEESX_SX_EEEEENSB_IJNSA_10UnderscoreES10_S10_EEEEENS7_6detail26Sm90ImplicitGemmTileTraitsINSA_20SM90_TMA_LOAD_IM2COLENSA_14ComposedLayoutINSA_7SwizzleILi3ELi4ELi3EEENSA_18smem_ptr_flag_bitsILi16EEENSV_INSB_IJNSB_IJNSC_ILi8EEES1B_EEENSB_IJSI_SE_EEENSB_IJSE_NSC_ILi14EEEEEEEEENSB_IJNSB_IJSI_NSC_ILi512EEEEEENSB_IJSE_SX_EEENSB_IJSX_NSC_ILi4096EEEEEEEEEEEEEvEENS14_INSA_23SM90_TMA_LOAD_MULTICASTENS16_IS18_S1A_NSV_INSB_IJS1D_S1C_S1F_EEENSB_IJS1J_S1I_S1L_EEEEEEEvEEEENS_8epilogue10collective6detail29Sm90TmaWarpSpecializedAdapterINS1Y_15DefaultEpilogueISL_NSB_IJNSB_IJlllEEESE_SX_EEES23_NS1X_6thread17LinearCombinationISL_Li1EffLNS24_9ScaleType4KindE0ELNS_15FloatRoundStyleE2ESL_EENS_4gemm15EpilogueDefaultEEEEEvvEEEEvNT_6ParamsE --------------------------
	.section	.nv.constant0._ZN7cutlass13device_kernelINS_4conv6kernel13ConvUniversalINS1_16ConvProblemShapeILNS1_8OperatorE1ELi2EEENS1_10collective14CollectiveConvINS1_46MainloopSm90TmaGmmaWarpSpecializedImplicitGemmILS5_1ELi14ELi2EN4cute5tupleIJNSA_1CILi2EEENSC_ILi1EEESE_EEENS1_36KernelImplicitTmaWarpSpecializedSm90ELi1EEENSB_IJNSC_ILi64EEESI_NSB_IJSI_EEEEEENS_6half_tESL_NSA_8TiledMMAINSA_8MMA_AtomIJNSA_4SM904GMMA25MMA_64x64x16_F32F16F16_SSILNSP_5MajorE0ELSR_1ELNSP_7ScaleInE1ELSS_1EEEEEENSA_6LayoutINSB_IJSE_SE_SE_EEENSB_IJNSC_ILi0EEESX_SX_EEEEENSB_IJNSA_10UnderscoreES10_S10_EEEEENS7_6detail26Sm90ImplicitGemmTileTraitsINSA_20SM90_TMA_LOAD_IM2COLENSA_14ComposedLayoutINSA_7SwizzleILi3ELi4ELi3EEENSA_18smem_ptr_flag_bitsILi16EEENSV_INSB_IJNSB_IJNSC_ILi8EEES1B_EEENSB_IJSI_SE_EEENSB_IJSE_NSC_ILi14EEEEEEEEENSB_IJNSB_IJSI_NSC_ILi512EEEEEENSB_IJSE_SX_EEENSB_IJSX_NSC_ILi4096EEEEEEEEEEEEEvEENS14_INSA_23SM90_TMA_LOAD_MULTICASTENS16_IS18_S1A_NSV_INSB_IJS1D_S1C_S1F_EEENSB_IJS1J_S1I_S1L_EEEEEEEvEEEENS_8epilogue10collective6detail29Sm90TmaWarpSpecializedAdapterINS1Y_15DefaultEpilogueISL_NSB_IJNSB_IJlllEEESE_SX_EEES23_NS1X_6thread17LinearCombinationISL_Li1EffLNS24_9ScaleType4KindE0ELNS_15FloatRoundStyleE2ESL_EENS_4gemm15EpilogueDefaultEEEEEvvEEEEvNT_6ParamsE,"a",@progbits
	.sectionflags	@""
	.align	4
.nv.constant0._ZN7cutlass13device_kernelINS_4conv6kernel13ConvUniversalINS1_16ConvProblemShapeILNS1_8OperatorE1ELi2EEENS1_10collective14CollectiveConvINS1_46MainloopSm90TmaGmmaWarpSpecializedImplicitGemmILS5_1ELi14ELi2EN4cute5tupleIJNSA_1CILi2EEENSC_ILi1EEESE_EEENS1_36KernelImplicitTmaWarpSpecializedSm90ELi1EEENSB_IJNSC_ILi64EEESI_NSB_IJSI_EEEEEENS_6half_tESL_NSA_8TiledMMAINSA_8MMA_AtomIJNSA_4SM904GMMA25MMA_64x64x16_F32F16F16_SSILNSP_5MajorE0ELSR_1ELNSP_7ScaleInE1ELSS_1EEEEEENSA_6LayoutINSB_IJSE_SE_SE_EEENSB_IJNSC_ILi0EEESX_SX_EEEEENSB_IJNSA_10UnderscoreES10_S10_EEEEENS7_6detail26Sm90ImplicitGemmTileTraitsINSA_20SM90_TMA_LOAD_IM2COLENSA_14ComposedLayoutINSA_7SwizzleILi3ELi4ELi3EEENSA_18smem_ptr_flag_bitsILi16EEENSV_INSB_IJNSB_IJNSC_ILi8EEES1B_EEENSB_IJSI_SE_EEENSB_IJSE_NSC_ILi14EEEEEEEEENSB_IJNSB_IJSI_NSC_ILi512EEEEEENSB_IJSE_SX_EEENSB_IJSX_NSC_ILi4096EEEEEEEEEEEEEvEENS14_INSA_23SM90_TMA_LOAD_MULTICASTENS16_IS18_S1A_NSV_INSB_IJS1D_S1C_S1F_EEENSB_IJS1J_S1I_S1L_EEEEEEEvEEEENS_8epilogue10collective6detail29Sm90TmaWarpSpecializedAdapterINS1Y_15DefaultEpilogueISL_NSB_IJNSB_IJlllEEESE_SX_EEES23_NS1X_6thread17LinearCombinationISL_Li1EffLNS24_9ScaleType4KindE0ELNS_15FloatRoundStyleE2ESL_EENS_4gemm15EpilogueDefaultEEEEEvvEEEEvNT_6ParamsE:
	.zero		1536


//--------------------- SYMBOLS --------------------------

	.type		.nv.reservedSmem.offset0,@object
	.size		.nv.reservedSmem.offset0,0x4
